//
// Generated by NVIDIA NVVM Compiler
//
// Compiler Build ID: CL-36424714
// Cuda compilation tools, release 13.0, V13.0.88
// Based on NVVM 20.0.0
//

.version 9.0
.target sm_100
.address_size 64

	// .globl	_Z6kerneliiPfPiS_S_S_S0_S0_S0_S0_S0_S0_S0_S0_
.global .align 8 .u64 d_Actor_progress;
.global .align 8 .u64 d_Actor_street;
.global .align 8 .u64 d_Car_max_velocity;
.global .align 8 .u64 d_Street_length;
.global .align 8 .u64 d_Street_max_velocity;
.global .align 8 .u64 d_Street_neighbors;
.global .align 8 .u64 d_Array_Street_size;
.global .align 8 .u64 d_Array_Street_offset;
.global .align 8 .u64 d_Array_Street_arrays;
.global .align 8 .u64 d_input_actor_tag;
.global .align 8 .u64 d_input_actor_id;
.global .align 8 .u64 d_jobs;
.global .align 8 .u64 d_randomn;

.visible .entry _Z6kerneliiPfPiS_S_S_S0_S0_S0_S0_S0_S0_S0_S0_(
	.param .u32 _Z6kerneliiPfPiS_S_S_S0_S0_S0_S0_S0_S0_S0_S0__param_0,
	.param .u32 _Z6kerneliiPfPiS_S_S_S0_S0_S0_S0_S0_S0_S0_S0__param_1,
	.param .u64 .ptr .align 1 _Z6kerneliiPfPiS_S_S_S0_S0_S0_S0_S0_S0_S0_S0__param_2,
	.param .u64 .ptr .align 1 _Z6kerneliiPfPiS_S_S_S0_S0_S0_S0_S0_S0_S0_S0__param_3,
	.param .u64 .ptr .align 1 _Z6kerneliiPfPiS_S_S_S0_S0_S0_S0_S0_S0_S0_S0__param_4,
	.param .u64 .ptr .align 1 _Z6kerneliiPfPiS_S_S_S0_S0_S0_S0_S0_S0_S0_S0__param_5,
	.param .u64 .ptr .align 1 _Z6kerneliiPfPiS_S_S_S0_S0_S0_S0_S0_S0_S0_S0__param_6,
	.param .u64 .ptr .align 1 _Z6kerneliiPfPiS_S_S_S0_S0_S0_S0_S0_S0_S0_S0__param_7,
	.param .u64 .ptr .align 1 _Z6kerneliiPfPiS_S_S_S0_S0_S0_S0_S0_S0_S0_S0__param_8,
	.param .u64 .ptr .align 1 _Z6kerneliiPfPiS_S_S_S0_S0_S0_S0_S0_S0_S0_S0__param_9,
	.param .u64 .ptr .align 1 _Z6kerneliiPfPiS_S_S_S0_S0_S0_S0_S0_S0_S0_S0__param_10,
	.param .u64 .ptr .align 1 _Z6kerneliiPfPiS_S_S_S0_S0_S0_S0_S0_S0_S0_S0__param_11,
	.param .u64 .ptr .align 1 _Z6kerneliiPfPiS_S_S_S0_S0_S0_S0_S0_S0_S0_S0__param_12,
	.param .u64 .ptr .align 1 _Z6kerneliiPfPiS_S_S_S0_S0_S0_S0_S0_S0_S0_S0__param_13,
	.param .u64 .ptr .align 1 _Z6kerneliiPfPiS_S_S_S0_S0_S0_S0_S0_S0_S0_S0__param_14
)
{
	.reg .pred 	%p<8>;
	.reg .b32 	%r<48>;
	.reg .b32 	%f<16>;
	.reg .b64 	%rd<81>;
	.reg .b64 	%fd<9>;

	ld.param.u32 	%r8, [_Z6kerneliiPfPiS_S_S_S0_S0_S0_S0_S0_S0_S0_S0__param_0];
	ld.param.u32 	%r9, [_Z6kerneliiPfPiS_S_S_S0_S0_S0_S0_S0_S0_S0_S0__param_1];
	ld.param.u64 	%rd3, [_Z6kerneliiPfPiS_S_S_S0_S0_S0_S0_S0_S0_S0_S0__param_2];
	ld.param.u64 	%rd4, [_Z6kerneliiPfPiS_S_S_S0_S0_S0_S0_S0_S0_S0_S0__param_3];
	ld.param.u64 	%rd5, [_Z6kerneliiPfPiS_S_S_S0_S0_S0_S0_S0_S0_S0_S0__param_4];
	ld.param.u64 	%rd6, [_Z6kerneliiPfPiS_S_S_S0_S0_S0_S0_S0_S0_S0_S0__param_5];
	ld.param.u64 	%rd7, [_Z6kerneliiPfPiS_S_S_S0_S0_S0_S0_S0_S0_S0_S0__param_6];
	ld.param.u64 	%rd8, [_Z6kerneliiPfPiS_S_S_S0_S0_S0_S0_S0_S0_S0_S0__param_7];
	ld.param.u64 	%rd9, [_Z6kerneliiPfPiS_S_S_S0_S0_S0_S0_S0_S0_S0_S0__param_8];
	ld.param.u64 	%rd10, [_Z6kerneliiPfPiS_S_S_S0_S0_S0_S0_S0_S0_S0_S0__param_9];
	ld.param.u64 	%rd11, [_Z6kerneliiPfPiS_S_S_S0_S0_S0_S0_S0_S0_S0_S0__param_10];
	ld.param.u64 	%rd12, [_Z6kerneliiPfPiS_S_S_S0_S0_S0_S0_S0_S0_S0_S0__param_11];
	ld.param.u64 	%rd13, [_Z6kerneliiPfPiS_S_S_S0_S0_S0_S0_S0_S0_S0_S0__param_12];
	ld.param.u64 	%rd14, [_Z6kerneliiPfPiS_S_S_S0_S0_S0_S0_S0_S0_S0_S0__param_13];
	ld.param.u64 	%rd15, [_Z6kerneliiPfPiS_S_S_S0_S0_S0_S0_S0_S0_S0_S0__param_14];
	st.global.u64 	[d_Actor_progress], %rd3;
	st.global.u64 	[d_Actor_street], %rd4;
	st.global.u64 	[d_Car_max_velocity], %rd5;
	st.global.u64 	[d_Street_length], %rd6;
	st.global.u64 	[d_Street_max_velocity], %rd7;
	st.global.u64 	[d_Street_neighbors], %rd8;
	st.global.u64 	[d_Array_Street_size], %rd9;
	st.global.u64 	[d_Array_Street_offset], %rd10;
	st.global.u64 	[d_Array_Street_arrays], %rd11;
	st.global.u64 	[d_input_actor_tag], %rd12;
	st.global.u64 	[d_input_actor_id], %rd13;
	st.global.u64 	[d_jobs], %rd14;
	st.global.u64 	[d_randomn], %rd15;
	bar.sync 	0;
	setp.lt.s32 	%p1, %r9, 1;
	@%p1 bra 	$L__BB0_9;
	ld.global.u64 	%rd16, [d_input_actor_tag];
	mov.u32 	%r10, %tid.x;
	mov.u32 	%r11, %ntid.x;
	mov.u32 	%r12, %ctaid.x;
	mad.lo.s32 	%r13, %r12, %r11, %r10;
	mul.wide.s32 	%rd17, %r13, 4;
	add.s64 	%rd18, %rd16, %rd17;
	ld.u32 	%r1, [%rd18];
	ld.global.u64 	%rd19, [d_input_actor_id];
	add.s64 	%rd20, %rd19, %rd17;
	ld.u32 	%r2, [%rd20];
	setp.eq.s32 	%p2, %r8, 0;
	selp.f32 	%f1, 0f3F800000, 0f3F400000, %p2;
	neg.s32 	%r47, %r9;
	mul.wide.s32 	%rd23, %r2, 4;
$L__BB0_2:
	setp.eq.s32 	%p3, %r1, 1;
	@%p3 bra 	$L__BB0_6;
	setp.ne.s32 	%p4, %r1, 0;
	@%p4 bra 	$L__BB0_8;
	ld.global.u64 	%rd49, [d_Car_max_velocity];
	add.s64 	%rd51, %rd49, %rd23;
	ld.f32 	%f8, [%rd51];
	ld.global.u64 	%rd52, [d_Street_max_velocity];
	ld.global.u64 	%rd53, [d_Actor_street];
	add.s64 	%rd54, %rd53, %rd23;
	ld.u32 	%r38, [%rd54];
	mul.wide.s32 	%rd55, %r38, 4;
	add.s64 	%rd56, %rd52, %rd55;
	ld.f32 	%f9, [%rd56];
	min.f32 	%f10, %f8, %f9;
	mul.f32 	%f11, %f1, %f10;
	ld.global.u64 	%rd57, [d_Actor_progress];
	add.s64 	%rd58, %rd57, %rd23;
	ld.f32 	%f12, [%rd58];
	cvt.f64.f32 	%fd5, %f12;
	cvt.f64.f32 	%fd6, %f11;
	div.rn.f64 	%fd7, %fd6, 0d404E000000000000;
	add.f64 	%fd8, %fd7, %fd5;
	cvt.rn.f32.f64 	%f13, %fd8;
	st.f32 	[%rd58], %f13;
	ld.global.u64 	%rd59, [d_Actor_progress];
	add.s64 	%rd60, %rd59, %rd23;
	ld.f32 	%f14, [%rd60];
	ld.global.u64 	%rd61, [d_Street_length];
	ld.global.u64 	%rd62, [d_Actor_street];
	add.s64 	%rd1, %rd62, %rd23;
	ld.u32 	%r5, [%rd1];
	mul.wide.s32 	%rd63, %r5, 4;
	add.s64 	%rd64, %rd61, %rd63;
	ld.f32 	%f15, [%rd64];
	setp.ltu.f32 	%p6, %f14, %f15;
	@%p6 bra 	$L__BB0_8;
	ld.global.u64 	%rd65, [d_Street_neighbors];
	add.s64 	%rd67, %rd65, %rd63;
	ld.u32 	%r39, [%rd67];
	ld.global.u64 	%rd68, [d_randomn];
	add.s64 	%rd69, %rd68, %rd63;
	ld.u32 	%r40, [%rd69];
	ld.global.u64 	%rd70, [d_Array_Street_size];
	mul.wide.s32 	%rd71, %r39, 4;
	add.s64 	%rd72, %rd70, %rd71;
	ld.u32 	%r41, [%rd72];
	rem.s32 	%r42, %r40, %r41;
	ld.global.u64 	%rd73, [d_Array_Street_arrays];
	ld.global.u64 	%rd74, [d_Array_Street_offset];
	add.s64 	%rd75, %rd74, %rd71;
	ld.u32 	%r43, [%rd75];
	add.s32 	%r44, %r43, %r42;
	mul.wide.s32 	%rd76, %r44, 4;
	add.s64 	%rd77, %rd73, %rd76;
	ld.u32 	%r45, [%rd77];
	st.u32 	[%rd1], %r45;
	ld.global.u64 	%rd78, [d_Actor_progress];
	add.s64 	%rd80, %rd78, %rd23;
	mov.b32 	%r46, 0;
	st.u32 	[%rd80], %r46;
	bra.uni 	$L__BB0_8;
$L__BB0_6:
	ld.global.u64 	%rd21, [d_randomn];
	ld.global.u64 	%rd22, [d_Actor_progress];
	add.s64 	%rd24, %rd22, %rd23;
	ld.f32 	%f2, [%rd24];
	mul.f32 	%f3, %f2, %f2;
	cvt.rzi.s32.f32 	%r14, %f3;
	mul.hi.s32 	%r15, %r14, 274877907;
	shr.u32 	%r16, %r15, 31;
	shr.s32 	%r17, %r15, 5;
	add.s32 	%r18, %r17, %r16;
	mul.lo.s32 	%r19, %r18, 500;
	sub.s32 	%r20, %r14, %r19;
	mul.wide.s32 	%rd25, %r20, 4;
	add.s64 	%rd26, %rd21, %rd25;
	ld.u32 	%r21, [%rd26];
	mul.hi.s32 	%r22, %r21, -1840700269;
	add.s32 	%r23, %r22, %r21;
	shr.u32 	%r24, %r23, 31;
	shr.s32 	%r25, %r23, 2;
	add.s32 	%r26, %r25, %r24;
	mul.lo.s32 	%r27, %r26, 7;
	sub.s32 	%r28, %r21, %r27;
	add.s32 	%r29, %r28, -2;
	cvt.rn.f32.s32 	%f4, %r29;
	cvt.f64.f32 	%fd1, %f2;
	cvt.f64.f32 	%fd2, %f4;
	div.rn.f64 	%fd3, %fd2, 0d404E000000000000;
	add.f64 	%fd4, %fd3, %fd1;
	cvt.rn.f32.f64 	%f5, %fd4;
	st.f32 	[%rd24], %f5;
	ld.global.u64 	%rd27, [d_Actor_progress];
	add.s64 	%rd28, %rd27, %rd23;
	ld.f32 	%f6, [%rd28];
	ld.global.u64 	%rd29, [d_Street_length];
	ld.global.u64 	%rd30, [d_Actor_street];
	add.s64 	%rd2, %rd30, %rd23;
	ld.u32 	%r6, [%rd2];
	mul.wide.s32 	%rd31, %r6, 4;
	add.s64 	%rd32, %rd29, %rd31;
	ld.f32 	%f7, [%rd32];
	setp.ltu.f32 	%p5, %f6, %f7;
	@%p5 bra 	$L__BB0_8;
	ld.global.u64 	%rd33, [d_Street_neighbors];
	add.s64 	%rd35, %rd33, %rd31;
	ld.u32 	%r30, [%rd35];
	ld.global.u64 	%rd36, [d_randomn];
	add.s64 	%rd37, %rd36, %rd31;
	ld.u32 	%r31, [%rd37];
	ld.global.u64 	%rd38, [d_Array_Street_size];
	mul.wide.s32 	%rd39, %r30, 4;
	add.s64 	%rd40, %rd38, %rd39;
	ld.u32 	%r32, [%rd40];
	rem.s32 	%r33, %r31, %r32;
	ld.global.u64 	%rd41, [d_Array_Street_arrays];
	ld.global.u64 	%rd42, [d_Array_Street_offset];
	add.s64 	%rd43, %rd42, %rd39;
	ld.u32 	%r34, [%rd43];
	add.s32 	%r35, %r34, %r33;
	mul.wide.s32 	%rd44, %r35, 4;
	add.s64 	%rd45, %rd41, %rd44;
	ld.u32 	%r36, [%rd45];
	st.u32 	[%rd2], %r36;
	ld.global.u64 	%rd46, [d_Actor_progress];
	add.s64 	%rd48, %rd46, %rd23;
	mov.b32 	%r37, 0;
	st.u32 	[%rd48], %r37;
$L__BB0_8:
	add.s32 	%r47, %r47, 1;
	setp.ne.s32 	%p7, %r47, 0;
	@%p7 bra 	$L__BB0_2;
$L__BB0_9:
	ret;

}


// ===== COMPILED SASS (sm_100) =====

	.target	sm_100

	.elftype	@"ET_EXEC"


//--------------------- .note.nv.tkinfo           --------------------------
	.section	.note.nv.tkinfo,"",@"SHT_NOTE"
	.sectionflags	@"SHF_NOTE_NV_TKINFO"
	.tkinfo
        /*0018*/ 	.word	0x00000002
        /*0030*/ 	.string	""
        /*0030*/ 	.string	"ptxas"
        /*0030*/ 	.string	"Cuda compilation tools, release 13.0, V13.0.88"
        /*0030*/ 	.string	"Build cuda_13.0.r13.0/compiler.36424714_0"
        /*0030*/ 	.string	"-arch sm_100 -m 64 "



//--------------------- .note.nv.cuinfo           --------------------------
	.section	.note.nv.cuinfo,"",@"SHT_NOTE"
	.sectionflags	@"SHF_NOTE_NV_CUINFO"
        /*0018*/ 	.short	0x0002
        /*001a*/ 	.short	0x0064
        /*001c*/ 	.short	0x0082
	.zero		2


//--------------------- .nv.info                  --------------------------
	.section	.nv.info,"",@"SHT_CUDA_INFO"
	.align	4


	//----- nvinfo : EIATTR_REGCOUNT
	.align		4
        /*0000*/ 	.byte	0x04, 0x2f
        /*0002*/ 	.short	(.L_14 - .L_13)
	.align		4
.L_13:
        /*0004*/ 	.word	index@(_Z6kerneliiPfPiS_S_S_S0_S0_S0_S0_S0_S0_S0_S0_)
        /*0008*/ 	.word	0x00000020


	//----- nvinfo : EIATTR_FRAME_SIZE
	.align		4
.L_14:
        /*000c*/ 	.byte	0x04, 0x11
        /*000e*/ 	.short	(.L_16 - .L_15)
	.align		4
.L_15:
        /*0010*/ 	.word	index@($__internal_0_$__cuda_sm20_div_rn_f64_full)
        /*0014*/ 	.word	0x00000000


	//----- nvinfo : EIATTR_FRAME_SIZE
	.align		4
.L_16:
        /*0018*/ 	.byte	0x04, 0x11
        /*001a*/ 	.short	(.L_18 - .L_17)
	.align		4
.L_17:
        /*001c*/ 	.word	index@(_Z6kerneliiPfPiS_S_S_S0_S0_S0_S0_S0_S0_S0_S0_)
        /*0020*/ 	.word	0x00000000


	//----- nvinfo : EIATTR_MIN_STACK_SIZE
	.align		4
.L_18:
        /*0024*/ 	.byte	0x04, 0x12
        /*0026*/ 	.short	(.L_20 - .L_19)
	.align		4
.L_19:
        /*0028*/ 	.word	index@(_Z6kerneliiPfPiS_S_S_S0_S0_S0_S0_S0_S0_S0_S0_)
        /*002c*/ 	.word	0x00000000
.L_20:


//--------------------- .nv.compat                --------------------------
	.section	.nv.compat,"",@"SHT_CUDA_COMPAT_INFO"
	.align	4
        /*0000*/ 	.byte	0x02, 0x09, 0x00, 0x00, 0x02, 0x02, 0x01, 0x00, 0x02, 0x05, 0x05, 0x00, 0x03, 0x07, 0x01, 0x01
        /*0010*/ 	.byte	0x02, 0x03, 0x00, 0x00, 0x02, 0x06, 0x01, 0x00, 0x04, 0x0b, 0x08, 0x00, 0x01, 0x00, 0x00, 0x00
        /*0020*/ 	.byte	0x00, 0x00, 0x00, 0x00


//--------------------- .nv.info._Z6kerneliiPfPiS_S_S_S0_S0_S0_S0_S0_S0_S0_S0_ --------------------------
	.section	.nv.info._Z6kerneliiPfPiS_S_S_S0_S0_S0_S0_S0_S0_S0_S0_,"",@"SHT_CUDA_INFO"
	.sectionflags	@""
	.align	4


	//----- nvinfo : EIATTR_CUDA_API_VERSION
	.align		4
        /*0000*/ 	.byte	0x04, 0x37
        /*0002*/ 	.short	(.L_22 - .L_21)
.L_21:
        /*0004*/ 	.word	0x00000082


	//----- nvinfo : EIATTR_KPARAM_INFO
	.align		4
.L_22:
        /*0008*/ 	.byte	0x04, 0x17
        /*000a*/ 	.short	(.L_24 - .L_23)
.L_23:
        /*000c*/ 	.word	0x00000000
        /*0010*/ 	.short	0x000e
        /*0012*/ 	.short	0x0068
        /*0014*/ 	.byte	0x00, 0xf5, 0x21, 0x00


	//----- nvinfo : EIATTR_KPARAM_INFO
	.align		4
.L_24:
        /*0018*/ 	.byte	0x04, 0x17
        /*001a*/ 	.short	(.L_26 - .L_25)
.L_25:
        /*001c*/ 	.word	0x00000000
        /*0020*/ 	.short	0x000d
        /*0022*/ 	.short	0x0060
        /*0024*/ 	.byte	0x00, 0xf5, 0x21, 0x00


	//----- nvinfo : EIATTR_KPARAM_INFO
	.align		4
.L_26:
        /*0028*/ 	.byte	0x04, 0x17
        /*002a*/ 	.short	(.L_28 - .L_27)
.L_27:
        /*002c*/ 	.word	0x00000000
        /*0030*/ 	.short	0x000c
        /*0032*/ 	.short	0x0058
        /*0034*/ 	.byte	0x00, 0xf5, 0x21, 0x00


	//----- nvinfo : EIATTR_KPARAM_INFO
	.align		4
.L_28:
        /*0038*/ 	.byte	0x04, 0x17
        /*003a*/ 	.short	(.L_30 - .L_29)
.L_29:
        /*003c*/ 	.word	0x00000000
        /*0040*/ 	.short	0x000b
        /*0042*/ 	.short	0x0050
        /*0044*/ 	.byte	0x00, 0xf5, 0x21, 0x00


	//----- nvinfo : EIATTR_KPARAM_INFO
	.align		4
.L_30:
        /*0048*/ 	.byte	0x04, 0x17
        /*004a*/ 	.short	(.L_32 - .L_31)
.L_31:
        /*004c*/ 	.word	0x00000000
        /*0050*/ 	.short	0x000a
        /*0052*/ 	.short	0x0048
        /*0054*/ 	.byte	0x00, 0xf5, 0x21, 0x00


	//----- nvinfo : EIATTR_KPARAM_INFO
	.align		4
.L_32:
        /*0058*/ 	.byte	0x04, 0x17
        /*005a*/ 	.short	(.L_34 - .L_33)
.L_33:
        /*005c*/ 	.word	0x00000000
        /*0060*/ 	.short	0x0009
        /*0062*/ 	.short	0x0040
        /*0064*/ 	.byte	0x00, 0xf5, 0x21, 0x00


	//----- nvinfo : EIATTR_KPARAM_INFO
	.align		4
.L_34:
        /*0068*/ 	.byte	0x04, 0x17
        /*006a*/ 	.short	(.L_36 - .L_35)
.L_35:
        /*006c*/ 	.word	0x00000000
        /*0070*/ 	.short	0x0008
        /*0072*/ 	.short	0x0038
        /*0074*/ 	.byte	0x00, 0xf5, 0x21, 0x00


	//----- nvinfo : EIATTR_KPARAM_INFO
	.align		4
.L_36:
        /*0078*/ 	.byte	0x04, 0x17
        /*007a*/ 	.short	(.L_38 - .L_37)
.L_37:
        /*007c*/ 	.word	0x00000000
        /*0080*/ 	.short	0x0007
        /*0082*/ 	.short	0x0030
        /*0084*/ 	.byte	0x00, 0xf5, 0x21, 0x00


	//----- nvinfo : EIATTR_KPARAM_INFO
	.align		4
.L_38:
        /*0088*/ 	.byte	0x04, 0x17
        /*008a*/ 	.short	(.L_40 - .L_39)
.L_39:
        /*008c*/ 	.word	0x00000000
        /*0090*/ 	.short	0x0006
        /*0092*/ 	.short	0x0028
        /*0094*/ 	.byte	0x00, 0xf5, 0x21, 0x00


	//----- nvinfo : EIATTR_KPARAM_INFO
	.align		4
.L_40:
        /*0098*/ 	.byte	0x04, 0x17
        /*009a*/ 	.short	(.L_42 - .L_41)
.L_41:
        /*009c*/ 	.word	0x00000000
        /*00a0*/ 	.short	0x0005
        /*00a2*/ 	.short	0x0020
        /*00a4*/ 	.byte	0x00, 0xf5, 0x21, 0x00


	//----- nvinfo : EIATTR_KPARAM_INFO
	.align		4
.L_42:
        /*00a8*/ 	.byte	0x04, 0x17
        /*00aa*/ 	.short	(.L_44 - .L_43)
.L_43:
        /*00ac*/ 	.word	0x00000000
        /*00b0*/ 	.short	0x0004
        /*00b2*/ 	.short	0x0018
        /*00b4*/ 	.byte	0x00, 0xf5, 0x21, 0x00


	//----- nvinfo : EIATTR_KPARAM_INFO
	.align		4
.L_44:
        /*00b8*/ 	.byte	0x04, 0x17
        /*00ba*/ 	.short	(.L_46 - .L_45)
.L_45:
        /*00bc*/ 	.word	0x00000000
        /*00c0*/ 	.short	0x0003
        /*00c2*/ 	.short	0x0010
        /*00c4*/ 	.byte	0x00, 0xf5, 0x21, 0x00


	//----- nvinfo : EIATTR_KPARAM_INFO
	.align		4
.L_46:
        /*00c8*/ 	.byte	0x04, 0x17
        /*00ca*/ 	.short	(.L_48 - .L_47)
.L_47:
        /*00cc*/ 	.word	0x00000000
        /*00d0*/ 	.short	0x0002
        /*00d2*/ 	.short	0x0008
        /*00d4*/ 	.byte	0x00, 0xf5, 0x21, 0x00


	//----- nvinfo : EIATTR_KPARAM_INFO
	.align		4
.L_48:
        /*00d8*/ 	.byte	0x04, 0x17
        /*00da*/ 	.short	(.L_50 - .L_49)
.L_49:
        /*00dc*/ 	.word	0x00000000
        /*00e0*/ 	.short	0x0001
        /*00e2*/ 	.short	0x0004
        /*00e4*/ 	.byte	0x00, 0xf0, 0x11, 0x00


	//----- nvinfo : EIATTR_KPARAM_INFO
	.align		4
.L_50:
        /*00e8*/ 	.byte	0x04, 0x17
        /*00ea*/ 	.short	(.L_52 - .L_51)
.L_51:
        /*00ec*/ 	.word	0x00000000
        /*00f0*/ 	.short	0x0000
        /*00f2*/ 	.short	0x0000
        /*00f4*/ 	.byte	0x00, 0xf0, 0x11, 0x00


	//----- nvinfo : EIATTR_SPARSE_MMA_MASK
	.align		4
.L_52:
        /*00f8*/ 	.byte	0x03, 0x50
        /*00fa*/ 	.short	0x0000


	//----- nvinfo : EIATTR_MAXREG_COUNT
	.align		4
        /*00fc*/ 	.byte	0x03, 0x1b
        /*00fe*/ 	.short	0x00ff


	//----- nvinfo : EIATTR_NUM_BARRIERS
	.align		4
        /*0100*/ 	.byte	0x02, 0x4c
        /*0102*/ 	.byte	0x01
	.zero		1


	//----- nvinfo : EIATTR_MERCURY_ISA_VERSION
	.align		4
        /*0104*/ 	.byte	0x03, 0x5f
        /*0106*/ 	.short	0x0101


	//----- nvinfo : EIATTR_VRC_CTA_INIT_COUNT
	.align		4
        /*0108*/ 	.byte	0x02, 0x4a
	.zero		1
	.zero		1


	//----- nvinfo : EIATTR_EXIT_INSTR_OFFSETS
	.align		4
        /*010c*/ 	.byte	0x04, 0x1c
        /*010e*/ 	.short	(.L_54 - .L_53)


	//   ....[0]....
.L_53:
        /*0110*/ 	.word	0x000002c0


	//   ....[1]....
        /*0114*/ 	.word	0x000011f0


	//----- nvinfo : EIATTR_CRS_STACK_SIZE
	.align		4
.L_54:
        /*0118*/ 	.byte	0x04, 0x1e
        /*011a*/ 	.short	(.L_56 - .L_55)
.L_55:
        /*011c*/ 	.word	0x00000000


	//----- nvinfo : EIATTR_CBANK_PARAM_SIZE
	.align		4
.L_56:
        /*0120*/ 	.byte	0x03, 0x19
        /*0122*/ 	.short	0x0070


	//----- nvinfo : EIATTR_PARAM_CBANK
	.align		4
        /*0124*/ 	.byte	0x04, 0x0a
        /*0126*/ 	.short	(.L_58 - .L_57)
	.align		4
.L_57:
        /*0128*/ 	.word	index@(.nv.constant0._Z6kerneliiPfPiS_S_S_S0_S0_S0_S0_S0_S0_S0_S0_)
        /*012c*/ 	.short	0x0380
        /*012e*/ 	.short	0x0070


	//----- nvinfo : EIATTR_SW_WAR
	.align		4
.L_58:
        /*0130*/ 	.byte	0x04, 0x36
        /*0132*/ 	.short	(.L_60 - .L_59)
.L_59:
        /*0134*/ 	.word	0x00000008
.L_60:


//--------------------- .nv.callgraph             --------------------------
	.section	.nv.callgraph,"",@"SHT_CUDA_CALLGRAPH"
	.align	4
	.sectionentsize	8
	.align		4
        /*0000*/ 	.word	0x00000000
	.align		4
        /*0004*/ 	.word	0xffffffff
	.align		4
        /*0008*/ 	.word	0x00000000
	.align		4
        /*000c*/ 	.word	0xfffffffe
	.align		4
        /*0010*/ 	.word	0x00000000
	.align		4
        /*0014*/ 	.word	0xfffffffd
	.align		4
        /*0018*/ 	.word	0x00000000
	.align		4
        /*001c*/ 	.word	0xfffffffc


//--------------------- .nv.constant4             --------------------------
	.section	.nv.constant4,"a",@progbits
	.align	8
	.align		8
.nv.constant4:
        /*0000*/ 	.dword	d_Actor_progress
	.align		8
        /*0008*/ 	.dword	d_Actor_street
	.align		8
        /*0010*/ 	.dword	d_Car_max_velocity
	.align		8
        /*0018*/ 	.dword	d_Street_length
	.align		8
        /*0020*/ 	.dword	d_Street_max_velocity
	.align		8
        /*0028*/ 	.dword	d_Street_neighbors
	.align		8
        /*0030*/ 	.dword	d_Array_Street_size
	.align		8
        /*0038*/ 	.dword	d_Array_Street_offset
	.align		8
        /*0040*/ 	.dword	d_Array_Street_arrays
	.align		8
        /*0048*/ 	.dword	d_input_actor_tag
	.align		8
        /*0050*/ 	.dword	d_input_actor_id
	.align		8
        /*0058*/ 	.dword	d_jobs
	.align		8
        /*0060*/ 	.dword	d_randomn


//--------------------- .text._Z6kerneliiPfPiS_S_S_S0_S0_S0_S0_S0_S0_S0_S0_ --------------------------
	.section	.text._Z6kerneliiPfPiS_S_S_S0_S0_S0_S0_S0_S0_S0_S0_,"ax",@progbits
	.align	128
        .global         _Z6kerneliiPfPiS_S_S_S0_S0_S0_S0_S0_S0_S0_S0_
        .type           _Z6kerneliiPfPiS_S_S_S0_S0_S0_S0_S0_S0_S0_S0_,@function
        .size           _Z6kerneliiPfPiS_S_S_S0_S0_S0_S0_S0_S0_S0_S0_,(.L_x_14 - _Z6kerneliiPfPiS_S_S_S0_S0_S0_S0_S0_S0_S0_S0_)
        .other          _Z6kerneliiPfPiS_S_S_S0_S0_S0_S0_S0_S0_S0_S0_,@"STO_CUDA_ENTRY STV_DEFAULT"
_Z6kerneliiPfPiS_S_S_S0_S0_S0_S0_S0_S0_S0_S0_:
.text._Z6kerneliiPfPiS_S_S_S0_S0_S0_S0_S0_S0_S0_S0_:
[----:B------:R-:W-:Y:S08]  /*0000*/  LDC R1, c[0x0][0x37c] ;  /* 0x0000df00ff017b82 */ /* 0x000ff00000000800 */
[----:B------:R-:W0:Y:S01]  /*0010*/  LDC.64 R6, c[0x4][RZ] ;  /* 0x01000000ff067b82 */ /* 0x000e220000000a00 */
[----:B------:R-:W0:Y:S07]  /*0020*/  LDCU.64 UR6, c[0x0][0x358] ;  /* 0x00006b00ff0677ac */ /* 0x000e2e0008000a00 */
[----:B------:R-:W0:Y:S08]  /*0030*/  LDC.64 R20, c[0x0][0x388] ;  /* 0x0000e200ff147b82 */ /* 0x000e300000000a00 */
[----:B------:R-:W1:Y:S08]  /*0040*/  LDC.64 R8, c[0x4][0x8] ;  /* 0x01000200ff087b82 */ /* 0x000e700000000a00 */
[----:B------:R-:W1:Y:S08]  /*0050*/  LDC.64 R22, c[0x0][0x390] ;  /* 0x0000e400ff167b82 */ /* 0x000e700000000a00 */
[----:B------:R-:W2:Y:S01]  /*0060*/  LDC.64 R24, c[0x0][0x398] ;  /* 0x0000e600ff187b82 */ /* 0x000ea20000000a00 */
[----:B0-----:R0:W-:Y:S07]  /*0070*/  STG.E.64 desc[UR6][R6.64], R20 ;  /* 0x0000001406007986 */ /* 0x0011ee000c101b06 */
[----:B------:R-:W2:Y:S08]  /*0080*/  LDC.64 R10, c[0x4][0x10] ;  /* 0x01000400ff0a7b82 */ /* 0x000eb00000000a00 */
[----:B------:R-:W3:Y:S01]  /*0090*/  LDC.64 R12, c[0x4][0x18] ;  /* 0x01000600ff0c7b82 */ /* 0x000ee20000000a00 */
[----:B-1----:R-:W-:Y:S07]  /*00a0*/  STG.E.64 desc[UR6][R8.64], R22 ;  /* 0x0000001608007986 */ /* 0x002fee000c101b06 */
[----:B------:R-:W3:Y:S08]  /*00b0*/  LDC.64 R26, c[0x0][0x3a0] ;  /* 0x0000e800ff1a7b82 */ /* 0x000ef00000000a00 */
[----:B------:R-:W1:Y:S01]  /*00c0*/  LDC.64 R28, c[0x0][0x3a8] ;  /* 0x0000ea00ff1c7b82 */ /* 0x000e620000000a00 */
[----:B--2---:R-:W-:Y:S07]  /*00d0*/  STG.E.64 desc[UR6][R10.64], R24 ;  /* 0x000000180a007986 */ /* 0x004fee000c101b06 */
[----:B------:R-:W1:Y:S08]  /*00e0*/  LDC.64 R14, c[0x4][0x20] ;  /* 0x01000800ff0e7b82 */ /* 0x000e700000000a00 */
[----:B------:R-:W2:Y:S01]  /*00f0*/  LDC.64 R16, c[0x4][0x28] ;  /* 0x01000a00ff107b82 */ /* 0x000ea20000000a00 */
[----:B---3--:R-:W-:Y:S07]  /*0100*/  STG.E.64 desc[UR6][R12.64], R26 ;  /* 0x0000001a0c007986 */ /* 0x008fee000c101b06 */
[----:B------:R-:W2:Y:S08]  /*0110*/  LDC.64 R2, c[0x0][0x3b0] ;  /* 0x0000ec00ff027b82 */ /* 0x000eb00000000a00 */
[----:B0-----:R-:W0:Y:S01]  /*0120*/  LDC.64 R20, c[0x0][0x3b8] ;  /* 0x0000ee00ff147b82 */ /* 0x001e220000000a00 */
[----:B-1----:R-:W-:Y:S07]  /*0130*/  STG.E.64 desc[UR6][R14.64], R28 ;  /* 0x0000001c0e007986 */ /* 0x002fee000c101b06 */
[----:B------:R-:W0:Y:S01]  /*0140*/  LDC.64 R18, c[0x4][0x30] ;  /* 0x01000c00ff127b82 */ /* 0x000e220000000a00 */
[----:B--2---:R1:W-:Y:S07]  /*0150*/  STG.E.64 desc[UR6][R16.64], R2 ;  /* 0x0000000210007986 */ /* 0x0043ee000c101b06 */
[----:B------:R-:W2:Y:S08]  /*0160*/  LDC.64 R4, c[0x4][0x38] ;  /* 0x01000e00ff047b82 */ /* 0x000eb00000000a00 */
[----:B------:R-:W3:Y:S01]  /*0170*/  LDC.64 R6, c[0x4][0x40] ;  /* 0x01001000ff067b82 */ /* 0x000ee20000000a00 */
[----:B0-----:R0:W-:Y:S07]  /*0180*/  STG.E.64 desc[UR6][R18.64], R20 ;  /* 0x0000001412007986 */ /* 0x0011ee000c101b06 */
[----:B-1----:R-:W2:Y:S08]  /*0190*/  LDC.64 R16, c[0x0][0x3c0] ;  /* 0x0000f000ff107b82 */ /* 0x002eb00000000a00 */
[----:B------:R-:W1:Y:S08]  /*01a0*/  LDC.64 R8, c[0x4][0x48] ;  /* 0x01001200ff087b82 */ /* 0x000e700000000a00 */
[----:B0-----:R-:W3:Y:S08]  /*01b0*/  LDC.64 R18, c[0x0][0x3c8] ;  /* 0x0000f200ff127b82 */ /* 0x001ef00000000a00 */
[----:B------:R-:W1:Y:S01]  /*01c0*/  LDC.64 R22, c[0x0][0x3d0] ;  /* 0x0000f400ff167b82 */ /* 0x000e620000000a00 */
[----:B--2---:R0:W-:Y:S07]  /*01d0*/  STG.E.64 desc[UR6][R4.64], R16 ;  /* 0x0000001004007986 */ /* 0x0041ee000c101b06 */
[----:B------:R-:W2:Y:S08]  /*01e0*/  LDC.64 R24, c[0x0][0x3d8] ;  /* 0x0000f600ff187b82 */ /* 0x000eb00000000a00 */
[----:B------:R-:W2:Y:S01]  /*01f0*/  LDC.64 R10, c[0x4][0x50] ;  /* 0x01001400ff0a7b82 */ /* 0x000ea20000000a00 */
[----:B---3--:R0:W-:Y:S07]  /*0200*/  STG.E.64 desc[UR6][R6.64], R18 ;  /* 0x0000001206007986 */ /* 0x0081ee000c101b06 */
[----:B------:R-:W3:Y:S01]  /*0210*/  LDC.64 R12, c[0x4][0x58] ;  /* 0x01001600ff0c7b82 */ /* 0x000ee20000000a00 */
[----:B-1----:R0:W-:Y:S07]  /*0220*/  STG.E.64 desc[UR6][R8.64], R22 ;  /* 0x0000001608007986 */ /* 0x0021ee000c101b06 */
[----:B------:R-:W3:Y:S08]  /*0230*/  LDC.64 R26, c[0x0][0x3e0] ;  /* 0x0000f800ff1a7b82 */ /* 0x000ef00000000a00 */
[----:B------:R-:W1:Y:S01]  /*0240*/  LDC.64 R28, c[0x0][0x3e8] ;  /* 0x0000fa00ff1c7b82 */ /* 0x000e620000000a00 */
[----:B--2---:R0:W-:Y:S07]  /*0250*/  STG.E.64 desc[UR6][R10.64], R24 ;  /* 0x000000180a007986 */ /* 0x0041ee000c101b06 */
[----:B------:R-:W1:Y:S08]  /*0260*/  LDC.64 R14, c[0x4][0x60] ;  /* 0x01001800ff0e7b82 */ /* 0x000e700000000a00 */
[----:B------:R-:W2:Y:S01]  /*0270*/  LDC R2, c[0x0][0x384] ;  /* 0x0000e100ff027b82 */ /* 0x000ea20000000800 */
[----:B---3--:R0:W-:Y:S04]  /*0280*/  STG.E.64 desc[UR6][R12.64], R26 ;  /* 0x0000001a0c007986 */ /* 0x0081e8000c101b06 */
[----:B-1----:R0:W-:Y:S03]  /*0290*/  STG.E.64 desc[UR6][R14.64], R28 ;  /* 0x0000001c0e007986 */ /* 0x0021e6000c101b06 */
[----:B------:R-:W-:Y:S01]  /*02a0*/  BAR.SYNC.DEFER_BLOCKING 0x0 ;  /* 0x0000000000007b1d */ /* 0x000fe20000010000 */
[----:B--2---:R-:W-:-:S13]  /*02b0*/  ISETP.GE.AND P0, PT, R2, 0x1, PT ;  /* 0x000000010200780c */ /* 0x004fda0003f06270 */
[----:B0-----:R-:W-:Y:S05]  /*02c0*/  @!P0 EXIT ;  /* 0x000000000000894d */ /* 0x001fea0003800000 */
[----:B------:R-:W2:Y:S04]  /*02d0*/  LDG.E.64 R8, desc[UR6][R8.64] ;  /* 0x0000000608087981 */ /* 0x000ea8000c1e1b00 */
[----:B------:R-:W3:Y:S01]  /*02e0*/  LDG.E.64 R10, desc[UR6][R10.64] ;  /* 0x000000060a0a7981 */ /* 0x000ee2000c1e1b00 */
[----:B------:R-:W0:Y:S01]  /*02f0*/  LDCU UR4, c[0x0][0x360] ;  /* 0x00006c00ff0477ac */ /* 0x000e220008000800 */
[----:B------:R-:W0:Y:S01]  /*0300*/  S2R R7, SR_TID.X ;  /* 0x0000000000077919 */ /* 0x000e220000002100 */
[----:B------:R-:W0:Y:S02]  /*0310*/  S2R R0, SR_CTAID.X ;  /* 0x0000000000007919 */ /* 0x000e240000002500 */
[----:B0-----:R-:W-:Y:S01]  /*0320*/  IMAD R7, R0, UR4, R7 ;  /* 0x0000000400077c24 */ /* 0x001fe2000f8e0207 */
[----:B------:R-:W0:Y:S03]  /*0330*/  LDCU UR4, c[0x0][0x380] ;  /* 0x00007000ff0477ac */ /* 0x000e260008000800 */
[----:B--2---:R-:W-:-:S04]  /*0340*/  IMAD.WIDE R4, R7, 0x4, R8 ;  /* 0x0000000407047825 */ /* 0x004fc800078e0208 */
[----:B---3--:R-:W-:Y:S02]  /*0350*/  IMAD.WIDE R6, R7, 0x4, R10 ;  /* 0x0000000407067825 */ /* 0x008fe400078e020a */
[----:B------:R1:W5:Y:S04]  /*0360*/  LD.E R4, desc[UR6][R4.64] ;  /* 0x0000000604047980 */ /* 0x000368000c101900 */
[----:B------:R1:W5:Y:S01]  /*0370*/  LD.E R3, desc[UR6][R6.64] ;  /* 0x0000000606037980 */ /* 0x000362000c101900 */
[----:B------:R-:W-:Y:S01]  /*0380*/  IMAD.MOV.U32 R0, RZ, RZ, 0x3f800000 ;  /* 0x3f800000ff007424 */ /* 0x000fe200078e00ff */
[----:B0-----:R-:W-:Y:S01]  /*0390*/  ISETP.NE.AND P0, PT, RZ, UR4, PT ;  /* 0x00000004ff007c0c */ /* 0x001fe2000bf05270 */
[----:B------:R-:W-:-:S03]  /*03a0*/  IMAD.MOV R2, RZ, RZ, -R2 ;  /* 0x000000ffff027224 */ /* 0x000fc600078e0a02 */
[----:B------:R-:W-:-:S09]  /*03b0*/  FSEL R0, R0, 0.75, !P0 ;  /* 0x3f40000000007808 */ /* 0x000fd20004000000 */
.L_x_7:
[----:B-----5:R-:W-:Y:S01]  /*03c0*/  ISETP.NE.AND P0, PT, R4, 0x1, PT ;  /* 0x000000010400780c */ /* 0x020fe20003f05270 */
[----:B------:R-:W-:Y:S01]  /*03d0*/  VIADD R2, R2, 0x1 ;  /* 0x0000000102027836 */ /* 0x000fe20000000000 */
[----:B------:R-:W-:Y:S01]  /*03e0*/  UMOV UR4, URZ ;  /* 0x000000ff00047c82 */ /* 0x000fe20008000000 */
[----:B------:R-:W-:Y:S01]  /*03f0*/  BSSY.RECONVERGENT B0, `(.L_x_0) ;  /* 0x00000de000007945 */ /* 0x000fe20003800200 */
[----:B0-2---:R-:W-:Y:S02]  /*0400*/  IMAD.MOV.U32 R13, RZ, RZ, 0x404e0000 ;  /* 0x404e0000ff0d7424 */ /* 0x005fe400078e00ff */
[----:B------:R-:W-:-:S07]  /*0410*/  ISETP.NE.AND P1, PT, R2, RZ, PT ;  /* 0x000000ff0200720c */ /* 0x000fce0003f25270 */
[----:B------:R-:W-:Y:S06]  /*0420*/  @!P0 BRA `(.L_x_1) ;  /* 0x0000000400b48947 */ /* 0x000fec0003800000 */
[----:B------:R-:W-:-:S13]  /*0430*/  ISETP.NE.AND P0, PT, R4, RZ, PT ;  /* 0x000000ff0400720c */ /* 0x000fda0003f05270 */
[----:B------:R-:W-:Y:S05]  /*0440*/  @P0 BRA `(.L_x_2) ;  /* 0x0000000c00600947 */ /* 0x000fea0003800000 */
[----:B------:R-:W1:Y:S02]  /*0450*/  LDC.64 R14, c[0x4][0x8] ;  /* 0x01000200ff0e7b82 */ /* 0x000e640000000a00 */
[----:B-1----:R-:W2:Y:S06]  /*0460*/  LDG.E.64 R6, desc[UR6][R14.64] ;  /* 0x000000060e067981 */ /* 0x002eac000c1e1b00 */
[----:B------:R-:W0:Y:S08]  /*0470*/  LDC.64 R10, c[0x4][0x20] ;  /* 0x01000800ff0a7b82 */ /* 0x000e300000000a00 */
[----:B------:R-:W1:Y:S01]  /*0480*/  LDC.64 R22, c[0x4][0x10] ;  /* 0x01000400ff167b82 */ /* 0x000e620000000a00 */
[----:B0-----:R-:W3:Y:S07]  /*0490*/  LDG.E.64 R10, desc[UR6][R10.64] ;  /* 0x000000060a0a7981 */ /* 0x001eee000c1e1b00 */
[----:B------:R-:W0:Y:S02]  /*04a0*/  LDC.64 R24, c[0x4][RZ] ;  /* 0x01000000ff187b82 */ /* 0x000e240000000a00 */
[----:B0-----:R-:W4:Y:S01]  /*04b0*/  LDG.E.64 R16, desc[UR6][R24.64] ;  /* 0x0000000618107981 */ /* 0x001f22000c1e1b00 */
[----:B--2---:R-:W-:-:S03]  /*04c0*/  IMAD.WIDE R18, R3, 0x4, R6 ;  /* 0x0000000403127825 */ /* 0x004fc600078e0206 */
[----:B-1----:R-:W2:Y:S04]  /*04d0*/  LDG.E.64 R6, desc[UR6][R22.64] ;  /* 0x0000000616067981 */ /* 0x002ea8000c1e1b00 */
[----:B------:R-:W3:Y:S01]  /*04e0*/  LD.E R19, desc[UR6][R18.64] ;  /* 0x0000000612137980 */ /* 0x000ee2000c101900 */
[----:B----4-:R-:W-:-:S05]  /*04f0*/  IMAD.WIDE R16, R3, 0x4, R16 ;  /* 0x0000000403107825 */ /* 0x010fca00078e0210 */
[----:B------:R-:W4:Y:S01]  /*0500*/  LD.E R14, desc[UR6][R16.64] ;  /* 0x00000006100e7980 */ /* 0x000f22000c101900 */
[----:B--2---:R-:W-:-:S04]  /*0510*/  IMAD.WIDE R8, R3, 0x4, R6 ;  /* 0x0000000403087825 */ /* 0x004fc800078e0206 */
[----:B---3--:R-:W-:Y:S02]  /*0520*/  IMAD.WIDE R20, R19, 0x4, R10 ;  /* 0x0000000413147825 */ /* 0x008fe400078e020a */
[----:B------:R-:W2:Y:S04]  /*0530*/  LD.E R8, desc[UR6][R8.64] ;  /* 0x0000000608087980 */ /* 0x000ea8000c101900 */
[----:B------:R-:W2:Y:S01]  /*0540*/  LD.E R21, desc[UR6][R20.64] ;  /* 0x0000000614157980 */ /* 0x000ea2000c101900 */
[----:B------:R-:W0:Y:S01]  /*0550*/  MUFU.RCP64H R11, 60 ;  /* 0x404e0000000b7908 */ /* 0x000e220000001800 */
[----:B------:R-:W-:Y:S02]  /*0560*/  HFMA2 R6, -RZ, RZ, 0, 0 ;  /* 0x00000000ff067431 */ /* 0x000fe400000001ff */
[----:B------:R-:W-:-:S02]  /*0570*/  IMAD.MOV.U32 R7, RZ, RZ, 0x404e0000 ;  /* 0x404e0000ff077424 */ /* 0x000fc400078e00ff */
[----:B------:R-:W-:-:S06]  /*0580*/  IMAD.MOV.U32 R10, RZ, RZ, 0x1 ;  /* 0x00000001ff0a7424 */ /* 0x000fcc00078e00ff */
[----:B0-----:R-:W-:-:S08]  /*0590*/  DFMA R18, R10, -R6, 1 ;  /* 0x3ff000000a12742b */ /* 0x001fd00000000806 */
[----:B------:R-:W-:-:S08]  /*05a0*/  DFMA R18, R18, R18, R18 ;  /* 0x000000121212722b */ /* 0x000fd00000000012 */
[----:B------:R-:W-:-:S08]  /*05b0*/  DFMA R10, R10, R18, R10 ;  /* 0x000000120a0a722b */ /* 0x000fd0000000000a */
[----:B------:R-:W-:-:S08]  /*05c0*/  DFMA R6, R10, -R6, 1 ;  /* 0x3ff000000a06742b */ /* 0x000fd00000000806 */
[----:B------:R-:W-:Y:S01]  /*05d0*/  DFMA R6, R10, R6, R10 ;  /* 0x000000060a06722b */ /* 0x000fe2000000000a */
[----:B----4-:R-:W-:Y:S01]  /*05e0*/  F2F.F64.F32 R14, R14 ;  /* 0x0000000e000e7310 */ /* 0x010fe20000201800 */
[----:B------:R-:W-:Y:S01]  /*05f0*/  BSSY.RECONVERGENT B1, `(.L_x_3) ;  /* 0x000000f000017945 */ /* 0x000fe20003800200 */
[----:B--2---:R-:W-:-:S05]  /*0600*/  FMNMX R5, R8, R21, PT ;  /* 0x0000001508057209 */ /* 0x004fca0003800000 */
[----:B------:R-:W-:-:S04]  /*0610*/  FMUL R5, R0, R5 ;  /* 0x0000000500057220 */ /* 0x000fc80000400000 */
[----:B------:R-:W0:Y:S02]  /*0620*/  F2F.F64.F32 R8, R5 ;  /* 0x0000000500087310 */ /* 0x000e240000201800 */
[----:B0-----:R-:W-:-:S08]  /*0630*/  DMUL R10, R8, R6 ;  /* 0x00000006080a7228 */ /* 0x001fd00000000000 */
[----:B------:R-:W-:-:S08]  /*0640*/  DFMA R18, R10, -60, R8 ;  /* 0xc04e00000a12782b */ /* 0x000fd00000000008 */
[----:B------:R-:W-:Y:S01]  /*0650*/  DFMA R6, R6, R18, R10 ;  /* 0x000000120606722b */ /* 0x000fe2000000000a */
[----:B------:R-:W-:-:S09]  /*0660*/  FSETP.GEU.AND P2, PT, |R9|, 6.5827683646048100446e-37, PT ;  /* 0x036000000900780b */ /* 0x000fd20003f4e200 */
[----:B------:R-:W-:-:S05]  /*0670*/  FFMA R10, RZ, 3.21875, R7 ;  /* 0x404e0000ff0a7823 */ /* 0x000fca0000000007 */
[----:B------:R-:W-:-:S13]  /*0680*/  FSETP.GT.AND P0, PT, |R10|, 1.469367938527859385e-39, PT ;  /* 0x001000000a00780b */ /* 0x000fda0003f04200 */
[----:B------:R-:W-:Y:S05]  /*0690*/  @P0 BRA P2, `(.L_x_4) ;  /* 0x0000000000100947 */ /* 0x000fea0001000000 */
[----:B------:R-:W-:-:S07]  /*06a0*/  MOV R6, 0x6c0 ;  /* 0x000006c000067802 */ /* 0x000fce0000000f00 */
[----:B------:R-:W-:Y:S05]  /*06b0*/  CALL.REL.NOINC `($__internal_0_$__cuda_sm20_div_rn_f64_full) ;  /* 0x0000000800d07944 */ /* 0x000fea0003c00000 */
[----:B------:R-:W-:Y:S01]  /*06c0*/  IMAD.MOV.U32 R6, RZ, RZ, R20 ;  /* 0x000000ffff067224 */ /* 0x000fe200078e0014 */
[----:B------:R-:W-:-:S07]  /*06d0*/  MOV R7, R21 ;  /* 0x0000001500077202 */ /* 0x000fce0000000f00 */
.L_x_4:
[----:B------:R-:W-:Y:S05]  /*06e0*/  BSYNC.RECONVERGENT B1 ;  /* 0x0000000000017941 */ /* 0x000fea0003800200 */
.L_x_3:
[----:B------:R-:W-:Y:S01]  /*06f0*/  DADD R14, R14, R6 ;  /* 0x000000000e0e7229 */ /* 0x000fe20000000006 */
[----:B------:R-:W0:Y:S09]  /*0700*/  LDC.64 R20, c[0x4][0x8] ;  /* 0x01000200ff147b82 */ /* 0x000e320000000a00 */
[----:B------:R-:W1:Y:S02]  /*0710*/  F2F.F32.F64 R15, R14 ;  /* 0x0000000e000f7310 */ /* 0x000e640000301000 */
[----:B-1----:R2:W-:Y:S04]  /*0720*/  ST.E desc[UR6][R16.64], R15 ;  /* 0x0000000f10007985 */ /* 0x0025e8000c101906 */
[----:B0-----:R-:W3:Y:S01]  /*0730*/  LDG.E.64 R8, desc[UR6][R20.64] ;  /* 0x0000000614087981 */ /* 0x001ee2000c1e1b00 */
[----:B------:R-:W0:Y:S08]  /*0740*/  LDC.64 R6, c[0x4][RZ] ;  /* 0x01000000ff067b82 */ /* 0x000e300000000a00 */
[----:B------:R-:W1:Y:S01]  /*0750*/  LDC.64 R18, c[0x4][0x18] ;  /* 0x01000600ff127b82 */ /* 0x000e620000000a00 */
[----:B0-----:R-:W4:Y:S04]  /*0760*/  LDG.E.64 R10, desc[UR6][R6.64] ;  /* 0x00000006060a7981 */ /* 0x001f28000c1e1b00 */
[----:B-1----:R-:W5:Y:S01]  /*0770*/  LDG.E.64 R12, desc[UR6][R18.64] ;  /* 0x00000006120c7981 */ /* 0x002f62000c1e1b00 */
[----:B---3--:R-:W-:-:S05]  /*0780*/  IMAD.WIDE R8, R3, 0x4, R8 ;  /* 0x0000000403087825 */ /* 0x008fca00078e0208 */
[----:B------:R-:W5:Y:S01]  /*0790*/  LD.E R5, desc[UR6][R8.64] ;  /* 0x0000000608057980 */ /* 0x000f62000c101900 */
[----:B----4-:R-:W-:-:S06]  /*07a0*/  IMAD.WIDE R10, R3, 0x4, R10 ;  /* 0x00000004030a7825 */ /* 0x010fcc00078e020a */
[----:B------:R-:W3:Y:S01]  /*07b0*/  LD.E R10, desc[UR6][R10.64] ;  /* 0x000000060a0a7980 */ /* 0x000ee2000c101900 */
[----:B-----5:R-:W-:-:S06]  /*07c0*/  IMAD.WIDE R12, R5, 0x4, R12 ;  /* 0x00000004050c7825 */ /* 0x020fcc00078e020c */
[----:B------:R-:W3:Y:S02]  /*07d0*/  LD.E R13, desc[UR6][R12.64] ;  /* 0x000000060c0d7980 */ /* 0x000ee4000c101900 */
[----:B---3--:R-:W-:-:S13]  /*07e0*/  FSETP.GE.AND P0, PT, R10, R13, PT ;  /* 0x0000000d0a00720b */ /* 0x008fda0003f06000 */
[----:B--2---:R-:W-:Y:S05]  /*07f0*/  @!P0 BRA `(.L_x_2) ;  /* 0x0000000800748947 */ /* 0x004fea0003800000 */
[----:B------:R-:W0:Y:S02]  /*0800*/  LDC.64 R18, c[0x4][0x28] ;  /* 0x01000a00ff127b82 */ /* 0x000e240000000a00 */
[----:B0-----:R-:W2:Y:S06]  /*0810*/  LDG.E.64 R10, desc[UR6][R18.64] ;  /* 0x00000006120a7981 */ /* 0x001eac000c1e1b00 */
[----:B------:R-:W0:Y:S02]  /*0820*/  LDC.64 R22, c[0x4][0x30] ;  /* 0x01000c00ff167b82 */ /* 0x000e240000000a00 */
[----:B0-----:R-:W3:Y:S06]  /*0830*/  LDG.E.64 R12, desc[UR6][R22.64] ;  /* 0x00000006160c7981 */ /* 0x001eec000c1e1b00 */
[----:B------:R-:W0:Y:S02]  /*0840*/  LDC.64 R16, c[0x4][0x60] ;  /* 0x01001800ff107b82 */ /* 0x000e240000000a00 */
[----:B0-----:R-:W4:Y:S06]  /*0850*/  LDG.E.64 R16, desc[UR6][R16.64] ;  /* 0x0000000610107981 */ /* 0x001f2c000c1e1b00 */
[----:B------:R-:W0:Y:S01]  /*0860*/  LDC.64 R26, c[0x4][0x38] ;  /* 0x01000e00ff1a7b82 */ /* 0x000e220000000a00 */
[----:B--2---:R-:W-:-:S02]  /*0870*/  IMAD.WIDE R14, R5, 0x4, R10 ;  /* 0x00000004050e7825 */ /* 0x004fc400078e020a */
[----:B0-----:R-:W2:Y:S04]  /*0880*/  LDG.E.64 R10, desc[UR6][R26.64] ;  /* 0x000000061a0a7981 */ /* 0x001ea8000c1e1b00 */
[----:B------:R-:W3:Y:S01]  /*0890*/  LD.E R15, desc[UR6][R14.64] ;  /* 0x000000060e0f7980 */ /* 0x000ee2000c101900 */
[----:B------:R-:W0:Y:S01]  /*08a0*/  LDC.64 R24, c[0x4][0x40] ;  /* 0x01001000ff187b82 */ /* 0x000e220000000a00 */
[----:B----4-:R-:W-:-:S05]  /*08b0*/  IMAD.WIDE R18, R5, 0x4, R16 ;  /* 0x0000000405127825 */ /* 0x010fca00078e0210 */
[----:B------:R-:W4:Y:S01]  /*08c0*/  LD.E R5, desc[UR6][R18.64] ;  /* 0x0000000612057980 */ /* 0x000f22000c101900 */
[----:B---3--:R-:W-:-:S05]  /*08d0*/  IMAD.WIDE R20, R15, 0x4, R12 ;  /* 0x000000040f147825 */ /* 0x008fca00078e020c */
[----:B------:R-:W3:Y:S01]  /*08e0*/  LD.E R12, desc[UR6][R20.64] ;  /* 0x00000006140c7980 */ /* 0x000ee2000c101900 */
[----:B--2---:R-:W-:-:S03]  /*08f0*/  IMAD.WIDE R22, R15, 0x4, R10 ;  /* 0x000000040f167825 */ /* 0x004fc600078e020a */
[----:B0-----:R-:W2:Y:S04]  /*0900*/  LDG.E.64 R10, desc[UR6][R24.64] ;  /* 0x00000006180a7981 */ /* 0x001ea8000c1e1b00 */
[----:B------:R-:W5:Y:S01]  /*0910*/  LD.E R13, desc[UR6][R22.64] ;  /* 0x00000006160d7980 */ /* 0x000f62000c101900 */
[----:B----4-:R-:W-:Y:S02]  /*0920*/  IABS R18, R5 ;  /* 0x0000000500127213 */ /* 0x010fe40000000000 */
[----:B------:R-:W-:Y:S02]  /*0930*/  ISETP.GE.AND P3, PT, R5, RZ, PT ;  /* 0x000000ff0500720c */ /* 0x000fe40003f66270 */
[----:B---3--:R-:W-:-:S04]  /*0940*/  IABS R16, R12 ;  /* 0x0000000c00107213 */ /* 0x008fc80000000000 */
[----:B------:R-:W0:Y:S08]  /*0950*/  I2F.RP R17, R16 ;  /* 0x0000001000117306 */ /* 0x000e300000209400 */
[----:B0-----:R-:W0:Y:S02]  /*0960*/  MUFU.RCP R17, R17 ;  /* 0x0000001100117308 */ /* 0x001e240000001000 */
[----:B0-----:R-:W-:-:S06]  /*0970*/  VIADD R14, R17, 0xffffffe ;  /* 0x0ffffffe110e7836 */ /* 0x001fcc0000000000 */
[----:B------:R0:W1:Y:S01]  /*0980*/  F2I.FTZ.U32.TRUNC.NTZ R15, R14 ;  /* 0x0000000e000f7305 */ /* 0x000062000021f000 */
[----:B------:R-:W-:Y:S01]  /*0990*/  IABS R20, R12 ;  /* 0x0000000c00147213 */ /* 0x000fe20000000000 */
[----:B0-----:R-:W-:Y:S02]  /*09a0*/  IMAD.MOV.U32 R14, RZ, RZ, RZ ;  /* 0x000000ffff0e7224 */ /* 0x001fe400078e00ff */
[----:B-1----:R-:W-:-:S04]  /*09b0*/  IMAD.MOV R19, RZ, RZ, -R15 ;  /* 0x000000ffff137224 */ /* 0x002fc800078e0a0f */
[----:B------:R-:W-:-:S04]  /*09c0*/  IMAD R19, R19, R16, RZ ;  /* 0x0000001013137224 */ /* 0x000fc800078e02ff */
[----:B------:R-:W-:Y:S01]  /*09d0*/  IMAD.HI.U32 R15, R15, R19, R14 ;  /* 0x000000130f0f7227 */ /* 0x000fe200078e000e */
[----:B------:R-:W-:-:S05]  /*09e0*/  IADD3 R17, PT, PT, RZ, -R20, RZ ;  /* 0x80000014ff117210 */ /* 0x000fca0007ffe0ff */
[----:B------:R-:W-:-:S04]  /*09f0*/  IMAD.HI.U32 R15, R15, R18, RZ ;  /* 0x000000120f0f7227 */ /* 0x000fc800078e00ff */
[----:B------:R-:W-:-:S05]  /*0a00*/  IMAD R15, R15, R17, R18 ;  /* 0x000000110f0f7224 */ /* 0x000fca00078e0212 */
[----:B------:R-:W-:-:S13]  /*0a10*/  ISETP.GT.U32.AND P0, PT, R16, R15, PT ;  /* 0x0000000f1000720c */ /* 0x000fda0003f04070 */
[----:B------:R-:W-:-:S05]  /*0a20*/  @!P0 IMAD.IADD R15, R15, 0x1, -R16 ;  /* 0x000000010f0f8824 */ /* 0x000fca00078e0a10 */
[----:B------:R-:W-:Y:S02]  /*0a30*/  ISETP.GT.U32.AND P2, PT, R16, R15, PT ;  /* 0x0000000f1000720c */ /* 0x000fe40003f44070 */
[----:B------:R-:W-:-:S11]  /*0a40*/  ISETP.NE.AND P0, PT, R12, RZ, PT ;  /* 0x000000ff0c00720c */ /* 0x000fd60003f05270 */
[----:B------:R-:W-:-:S04]  /*0a50*/  @!P2 IMAD.IADD R15, R15, 0x1, -R16 ;  /* 0x000000010f0fa824 */ /* 0x000fc800078e0a10 */
[----:B------:R-:W-:Y:S01]  /*0a60*/  @!P3 IMAD.MOV R15, RZ, RZ, -R15 ;  /* 0x000000ffff0fb224 */ /* 0x000fe200078e0a0f */
[----:B------:R-:W-:-:S04]  /*0a70*/  @!P0 LOP3.LUT R15, RZ, R12, RZ, 0x33, !PT ;  /* 0x0000000cff0f8212 */ /* 0x000fc800078e33ff */
[----:B-----5:R-:W-:-:S05]  /*0a80*/  IADD3 R13, PT, PT, R15, R13, RZ ;  /* 0x0000000d0f0d7210 */ /* 0x020fca0007ffe0ff */
[----:B--2---:R-:W-:-:S06]  /*0a90*/  IMAD.WIDE R10, R13, 0x4, R10 ;  /* 0x000000040d0a7825 */ /* 0x004fcc00078e020a */
[----:B------:R-:W2:Y:S04]  /*0aa0*/  LD.E R11, desc[UR6][R10.64] ;  /* 0x000000060a0b7980 */ /* 0x000ea8000c101900 */
[----:B--2---:R2:W-:Y:S04]  /*0ab0*/  ST.E desc[UR6][R8.64], R11 ;  /* 0x0000000b08007985 */ /* 0x0045e8000c101906 */
[----:B------:R-:W3:Y:S02]  /*0ac0*/  LDG.E.64 R6, desc[UR6][R6.64] ;  /* 0x0000000606067981 */ /* 0x000ee4000c1e1b00 */
[----:B---3--:R-:W-:-:S05]  /*0ad0*/  IMAD.WIDE R12, R3, 0x4, R6 ;  /* 0x00000004030c7825 */ /* 0x008fca00078e0206 */
[----:B------:R2:W-:Y:S01]  /*0ae0*/  ST.E desc[UR6][R12.64], RZ ;  /* 0x000000ff0c007985 */ /* 0x0005e2000c101906 */
[----:B------:R-:W-:Y:S05]  /*0af0*/  BRA `(.L_x_2) ;  /* 0x0000000400b47947 */ /* 0x000fea0003800000 */
.L_x_1:
[----:B------:R-:W0:Y:S02]  /*0b00*/  LDC.64 R8, c[0x4][RZ] ;  /* 0x01000000ff087b82 */ /* 0x000e240000000a00 */
[----:B0-----:R-:W2:Y:S06]  /*0b10*/  LDG.E.64 R16, desc[UR6][R8.64] ;  /* 0x0000000608107981 */ /* 0x001eac000c1e1b00 */
[----:B------:R-:W1:Y:S02]  /*0b20*/  LDC.64 R18, c[0x4][0x60] ;  /* 0x01001800ff127b82 */ /* 0x000e640000000a00 */
[----:B-1----:R-:W3:Y:S01]  /*0b30*/  LDG.E.64 R6, desc[UR6][R18.64] ;  /* 0x0000000612067981 */ /* 0x002ee2000c1e1b00 */
[----:B--2---:R-:W-:-:S05]  /*0b40*/  IMAD.WIDE R16, R3, 0x4, R16 ;  /* 0x0000000403107825 */ /* 0x004fca00078e0210 */
[----:B------:R-:W2:Y:S02]  /*0b50*/  LD.E R14, desc[UR6][R16.64] ;  /* 0x00000006100e7980 */ /* 0x000ea4000c101900 */
[----:B--2---:R-:W-:-:S06]  /*0b60*/  FMUL R5, R14, R14 ;  /* 0x0000000e0e057220 */ /* 0x004fcc0000400000 */
[----:B------:R-:W0:Y:S02]  /*0b70*/  F2I.TRUNC.NTZ R5, R5 ;  /* 0x0000000500057305 */ /* 0x000e24000020f100 */
[----:B0-----:R-:W-:-:S05]  /*0b80*/  IMAD.HI R10, R5, 0x10624dd3, RZ ;  /* 0x10624dd3050a7827 */ /* 0x001fca00078e02ff */
[----:B------:R-:W-:-:S04]  /*0b90*/  SHF.R.U32.HI R11, RZ, 0x1f, R10 ;  /* 0x0000001fff0b7819 */ /* 0x000fc8000001160a */
[----:B------:R-:W-:-:S05]  /*0ba0*/  LEA.HI.SX32 R10, R10, R11, 0x1b ;  /* 0x0000000b0a0a7211 */ /* 0x000fca00078fdaff */
[----:B------:R-:W-:-:S04]  /*0bb0*/  IMAD R11, R10, -0x1f4, R5 ;  /* 0xfffffe0c0a0b7824 */ /* 0x000fc800078e0205 */
[----:B---3--:R-:W-:-:S06]  /*0bc0*/  IMAD.WIDE R8, R11, 0x4, R6 ;  /* 0x000000040b087825 */ /* 0x008fcc00078e0206 */
[----:B------:R0:W2:Y:S01]  /*0bd0*/  LD.E R9, desc[UR6][R8.64] ;  /* 0x0000000608097980 */ /* 0x0000a2000c101900 */
[----:B------:R-:W1:Y:S01]  /*0be0*/  MUFU.RCP64H R11, 60 ;  /* 0x404e0000000b7908 */ /* 0x000e620000001800 */
[----:B------:R-:W-:Y:S02]  /*0bf0*/  HFMA2 R10, -RZ, RZ, 0, 5.9604644775390625e-08 ;  /* 0x00000001ff0a7431 */ /* 0x000fe400000001ff */
[----:B------:R-:W-:Y:S02]  /*0c00*/  IMAD.MOV.U32 R6, RZ, RZ, 0x0 ;  /* 0x00000000ff067424 */ /* 0x000fe400078e00ff */
[----:B------:R-:W-:Y:S02]  /*0c10*/  IMAD.MOV.U32 R7, RZ, RZ, 0x404e0000 ;  /* 0x404e0000ff077424 */ /* 0x000fe400078e00ff */
[----:B0-----:R-:W-:-:S04]  /*0c20*/  IMAD.MOV.U32 R8, RZ, RZ, RZ ;  /* 0x000000ffff087224 */ /* 0x001fc800078e00ff */
[----:B-1----:R-:W-:-:S08]  /*0c30*/  DFMA R18, R10, -R6, 1 ;  /* 0x3ff000000a12742b */ /* 0x002fd00000000806 */
[----:B------:R-:W-:-:S08]  /*0c40*/  DFMA R18, R18, R18, R18 ;  /* 0x000000121212722b */ /* 0x000fd00000000012 */
[----:B------:R-:W-:-:S08]  /*0c50*/  DFMA R18, R10, R18, R10 ;  /* 0x000000120a12722b */ /* 0x000fd0000000000a */
[----:B------:R-:W-:-:S08]  /*0c60*/  DFMA R6, R18, -R6, 1 ;  /* 0x3ff000001206742b */ /* 0x000fd00000000806 */
[----:B------:R-:W-:Y:S01]  /*0c70*/  DFMA R18, R18, R6, R18 ;  /* 0x000000061212722b */ /* 0x000fe20000000012 */
[----:B------:R-:W-:Y:S01]  /*0c80*/  F2F.F64.F32 R14, R14 ;  /* 0x0000000e000e7310 */ /* 0x000fe20000201800 */
[----:B------:R-:W-:Y:S01]  /*0c90*/  BSSY.RECONVERGENT B1, `(.L_x_5) ;  /* 0x0000013000017945 */ /* 0x000fe20003800200 */
[----:B--2---:R-:W-:-:S05]  /*0ca0*/  IMAD.HI R12, R9, -0x6db6db6d, R8 ;  /* 0x92492493090c7827 */ /* 0x004fca00078e0208 */
[----:B------:R-:W-:-:S04]  /*0cb0*/  SHF.R.U32.HI R5, RZ, 0x1f, R12 ;  /* 0x0000001fff057819 */ /* 0x000fc8000001160c */
[----:B------:R-:W-:-:S05]  /*0cc0*/  LEA.HI.SX32 R5, R12, R5, 0x1e ;  /* 0x000000050c057211 */ /* 0x000fca00078ff2ff */
[----:B------:R-:W-:-:S04]  /*0cd0*/  IMAD R5, R5, -0x7, R9 ;  /* 0xfffffff905057824 */ /* 0x000fc800078e0209 */
[----:B------:R-:W-:-:S05]  /*0ce0*/  VIADD R5, R5, 0xfffffffe ;  /* 0xfffffffe05057836 */ /* 0x000fca0000000000 */
[----:B------:R-:W-:-:S04]  /*0cf0*/  I2FP.F32.S32 R5, R5 ;  /* 0x0000000500057245 */ /* 0x000fc80000201400 */
        /* <DEDUP_REMOVED lines=10> */
[----:B------:R-:W-:Y:S02]  /*0da0*/  IMAD.MOV.U32 R6, RZ, RZ, R20 ;  /* 0x000000ffff067224 */ /* 0x000fe400078e0014 */
[----:B------:R-:W-:-:S07]  /*0db0*/  IMAD.MOV.U32 R7, RZ, RZ, R21 ;  /* 0x000000ffff077224 */ /* 0x000fce00078e0015 */
.L_x_6:
[----:B------:R-:W-:Y:S05]  /*0dc0*/  BSYNC.RECONVERGENT B1 ;  /* 0x0000000000017941 */ /* 0x000fea0003800200 */
.L_x_5:
[----:B------:R-:W-:Y:S01]  /*0dd0*/  DADD R14, R14, R6 ;  /* 0x000000000e0e7229 */ /* 0x000fe20000000006 */
[----:B------:R-:W0:Y:S09]  /*0de0*/  LDC.64 R20, c[0x4][0x8] ;  /* 0x01000200ff147b82 */ /* 0x000e320000000a00 */
[----:B------:R-:W1:Y:S02]  /*0df0*/  F2F.F32.F64 R15, R14 ;  /* 0x0000000e000f7310 */ /* 0x000e640000301000 */
[----:B-1----:R1:W-:Y:S04]  /*0e00*/  ST.E desc[UR6][R16.64], R15 ;  /* 0x0000000f10007985 */ /* 0x0023e8000c101906 */
[----:B0-----:R-:W2:Y:S01]  /*0e10*/  LDG.E.64 R8, desc[UR6][R20.64] ;  /* 0x0000000614087981 */ /* 0x001ea2000c1e1b00 */
[----:B------:R-:W0:Y:S08]  /*0e20*/  LDC.64 R6, c[0x4][RZ] ;  /* 0x01000000ff067b82 */ /* 0x000e300000000a00 */
[----:B------:R-:W3:Y:S01]  /*0e30*/  LDC.64 R18, c[0x4][0x18] ;  /* 0x01000600ff127b82 */ /* 0x000ee20000000a00 */
[----:B0-----:R-:W4:Y:S04]  /*0e40*/  LDG.E.64 R10, desc[UR6][R6.64] ;  /* 0x00000006060a7981 */ /* 0x001f28000c1e1b00 */
[----:B---3--:R-:W3:Y:S01]  /*0e50*/  LDG.E.64 R12, desc[UR6][R18.64] ;  /* 0x00000006120c7981 */ /* 0x008ee2000c1e1b00 */
[----:B--2---:R-:W-:-:S05]  /*0e60*/  IMAD.WIDE R8, R3, 0x4, R8 ;  /* 0x0000000403087825 */ /* 0x004fca00078e0208 */
[----:B------:R-:W3:Y:S01]  /*0e70*/  LD.E R5, desc[UR6][R8.64] ;  /* 0x0000000608057980 */ /* 0x000ee2000c101900 */
[----:B----4-:R-:W-:-:S06]  /*0e80*/  IMAD.WIDE R10, R3, 0x4, R10 ;  /* 0x00000004030a7825 */ /* 0x010fcc00078e020a */
[----:B------:R-:W2:Y:S01]  /*0e90*/  LD.E R10, desc[UR6][R10.64] ;  /* 0x000000060a0a7980 */ /* 0x000ea2000c101900 */
[----:B---3--:R-:W-:-:S06]  /*0ea0*/  IMAD.WIDE R12, R5, 0x4, R12 ;  /* 0x00000004050c7825 */ /* 0x008fcc00078e020c */
[----:B------:R-:W2:Y:S02]  /*0eb0*/  LD.E R13, desc[UR6][R12.64] ;  /* 0x000000060c0d7980 */ /* 0x000ea4000c101900 */
[----:B--2---:R-:W-:-:S13]  /*0ec0*/  FSETP.GE.AND P0, PT, R10, R13, PT ;  /* 0x0000000d0a00720b */ /* 0x004fda0003f06000 */
[----:B-1----:R-:W-:Y:S05]  /*0ed0*/  @!P0 BRA `(.L_x_2) ;  /* 0x0000000000bc8947 */ /* 0x002fea0003800000 */
        /* <DEDUP_REMOVED lines=23> */
[----:B0-----:R-:W-:-:S06]  /*1050*/  IADD3 R14, PT, PT, R17, 0xffffffe, RZ ;  /* 0x0ffffffe110e7810 */ /* 0x001fcc0007ffe0ff */
[----:B------:R0:W1:Y:S01]  /*1060*/  F2I.FTZ.U32.TRUNC.NTZ R15, R14 ;  /* 0x0000000e000f7305 */ /* 0x000062000021f000 */
[----:B------:R-:W-:Y:S01]  /*1070*/  IABS R20, R12 ;  /* 0x0000000c00147213 */ /* 0x000fe20000000000 */
[----:B0-----:R-:W-:Y:S02]  /*1080*/  IMAD.MOV.U32 R14, RZ, RZ, RZ ;  /* 0x000000ffff0e7224 */ /* 0x001fe400078e00ff */
[----:B-1----:R-:W-:-:S04]  /*1090*/  IMAD.MOV R19, RZ, RZ, -R15 ;  /* 0x000000ffff137224 */ /* 0x002fc800078e0a0f */
[----:B------:R-:W-:-:S04]  /*10a0*/  IMAD R19, R19, R16, RZ ;  /* 0x0000001013137224 */ /* 0x000fc800078e02ff */
[----:B------:R-:W-:-:S04]  /*10b0*/  IMAD.HI.U32 R15, R15, R19, R14 ;  /* 0x000000130f0f7227 */ /* 0x000fc800078e000e */
[----:B------:R-:W-:Y:S02]  /*10c0*/  IMAD.MOV R17, RZ, RZ, -R20 ;  /* 0x000000ffff117224 */ /* 0x000fe400078e0a14 */
[----:B------:R-:W-:-:S04]  /*10d0*/  IMAD.HI.U32 R15, R15, R18, RZ ;  /* 0x000000120f0f7227 */ /* 0x000fc800078e00ff */
[----:B------:R-:W-:-:S05]  /*10e0*/  IMAD R15, R15, R17, R18 ;  /* 0x000000110f0f7224 */ /* 0x000fca00078e0212 */
[----:B------:R-:W-:-:S13]  /*10f0*/  ISETP.GT.U32.AND P0, PT, R16, R15, PT ;  /* 0x0000000f1000720c */ /* 0x000fda0003f04070 */
[----:B------:R-:W-:-:S04]  /*1100*/  @!P0 IADD3 R15, PT, PT, R15, -R16, RZ ;  /* 0x800000100f0f8210 */ /* 0x000fc80007ffe0ff */
[----:B------:R-:W-:Y:S02]  /*1110*/  ISETP.GT.U32.AND P2, PT, R16, R15, PT ;  /* 0x0000000f1000720c */ /* 0x000fe40003f44070 */
[----:B------:R-:W-:-:S11]  /*1120*/  ISETP.NE.AND P0, PT, R12, RZ, PT ;  /* 0x000000ff0c00720c */ /* 0x000fd60003f05270 */
[----:B------:R-:W-:-:S04]  /*1130*/  @!P2 IMAD.IADD R15, R15, 0x1, -R16 ;  /* 0x000000010f0fa824 */ /* 0x000fc800078e0a10 */
[----:B------:R-:W-:Y:S01]  /*1140*/  @!P3 IMAD.MOV R15, RZ, RZ, -R15 ;  /* 0x000000ffff0fb224 */ /* 0x000fe200078e0a0f */
[----:B------:R-:W-:-:S05]  /*1150*/  @!P0 LOP3.LUT R15, RZ, R12, RZ, 0x33, !PT ;  /* 0x0000000cff0f8212 */ /* 0x000fca00078e33ff */
[----:B-----5:R-:W-:-:S04]  /*1160*/  IMAD.IADD R13, R15, 0x1, R13 ;  /* 0x000000010f0d7824 */ /* 0x020fc800078e020d */
[----:B--2---:R-:W-:-:S06]  /*1170*/  IMAD.WIDE R10, R13, 0x4, R10 ;  /* 0x000000040d0a7825 */ /* 0x004fcc00078e020a */
[----:B------:R-:W2:Y:S04]  /*1180*/  LD.E R11, desc[UR6][R10.64] ;  /* 0x000000060a0b7980 */ /* 0x000ea8000c101900 */
[----:B--2---:R0:W-:Y:S04]  /*1190*/  ST.E desc[UR6][R8.64], R11 ;  /* 0x0000000b08007985 */ /* 0x0041e8000c101906 */
[----:B------:R-:W2:Y:S02]  /*11a0*/  LDG.E.64 R6, desc[UR6][R6.64] ;  /* 0x0000000606067981 */ /* 0x000ea4000c1e1b00 */
[----:B--2---:R-:W-:-:S05]  /*11b0*/  IMAD.WIDE R12, R3, 0x4, R6 ;  /* 0x00000004030c7825 */ /* 0x004fca00078e0206 */
[----:B------:R0:W-:Y:S02]  /*11c0*/  ST.E desc[UR6][R12.64], RZ ;  /* 0x000000ff0c007985 */ /* 0x0001e4000c101906 */
.L_x_2:
[----:B------:R-:W-:Y:S05]  /*11d0*/  BSYNC.RECONVERGENT B0 ;  /* 0x0000000000007941 */ /* 0x000fea0003800200 */
.L_x_0:
[----:B------:R-:W-:Y:S05]  /*11e0*/  @P1 BRA `(.L_x_7) ;  /* 0xfffffff000741947 */ /* 0x000fea000383ffff */
[----:B------:R-:W-:Y:S05]  /*11f0*/  EXIT ;  /* 0x000000000000794d */ /* 0x000fea0003800000 */
        .weak           $__internal_0_$__cuda_sm20_div_rn_f64_full
        .type           $__internal_0_$__cuda_sm20_div_rn_f64_full,@function
        .size           $__internal_0_$__cuda_sm20_div_rn_f64_full,(.L_x_14 - $__internal_0_$__cuda_sm20_div_rn_f64_full)
$__internal_0_$__cuda_sm20_div_rn_f64_full:
[C---:B------:R-:W-:Y:S01]  /*1200*/  FSETP.GEU.AND P0, PT, |R13|.reuse, 1.469367938527859385e-39, PT ;  /* 0x001000000d00780b */ /* 0x040fe20003f0e200 */
[----:B------:R-:W-:Y:S01]  /*1210*/  IMAD.U32 R10, RZ, RZ, UR4 ;  /* 0x00000004ff0a7e24 */ /* 0x000fe2000f8e00ff */
[----:B------:R-:W-:Y:S01]  /*1220*/  MOV R12, UR4 ;  /* 0x00000004000c7c02 */ /* 0x000fe20008000f00 */
[----:B------:R-:W-:Y:S01]  /*1230*/  IMAD.MOV.U32 R18, RZ, RZ, 0x1 ;  /* 0x00000001ff127424 */ /* 0x000fe200078e00ff */
[----:B------:R-:W-:Y:S01]  /*1240*/  LOP3.LUT R5, R13, 0x800fffff, RZ, 0xc0, !PT ;  /* 0x800fffff0d057812 */ /* 0x000fe200078ec0ff */
[----:B------:R-:W-:Y:S01]  /*1250*/  IMAD.MOV.U32 R7, RZ, RZ, 0x1ca00000 ;  /* 0x1ca00000ff077424 */ /* 0x000fe200078e00ff */
[----:B------:R-:W-:Y:S01]  /*1260*/  FSETP.GEU.AND P3, PT, |R9|, 1.469367938527859385e-39, PT ;  /* 0x001000000900780b */ /* 0x000fe20003f6e200 */
[----:B------:R-:W-:Y:S01]  /*1270*/  BSSY.RECONVERGENT B2, `(.L_x_8) ;  /* 0x0000051000027945 */ /* 0x000fe20003800200 */
[----:B------:R-:W-:Y:S02]  /*1280*/  LOP3.LUT R11, R5, 0x3ff00000, RZ, 0xfc, !PT ;  /* 0x3ff00000050b7812 */ /* 0x000fe400078efcff */
[----:B------:R-:W-:-:S02]  /*1290*/  LOP3.LUT R5, R9, 0x7ff00000, RZ, 0xc0, !PT ;  /* 0x7ff0000009057812 */ /* 0x000fc400078ec0ff */
[----:B------:R-:W-:Y:S01]  /*12a0*/  LOP3.LUT R26, R13, 0x7ff00000, RZ, 0xc0, !PT ;  /* 0x7ff000000d1a7812 */ /* 0x000fe200078ec0ff */
[----:B------:R-:W-:-:S03]  /*12b0*/  @!P0 DMUL R10, R12, 8.98846567431157953865e+307 ;  /* 0x7fe000000c0a8828 */ /* 0x000fc60000000000 */
[----:B------:R-:W-:-:S03]  /*12c0*/  ISETP.GE.U32.AND P2, PT, R5, R26, PT ;  /* 0x0000001a0500720c */ /* 0x000fc60003f46070 */
[----:B------:R-:W0:Y:S01]  /*12d0*/  MUFU.RCP64H R19, R11 ;  /* 0x0000000b00137308 */ /* 0x000e220000001800 */
[----:B------:R-:W-:-:S03]  /*12e0*/  @!P3 LOP3.LUT R20, R13, 0x7ff00000, RZ, 0xc0, !PT ;  /* 0x7ff000000d14b812 */ /* 0x000fc600078ec0ff */
[----:B------:R-:W-:Y:S02]  /*12f0*/  @!P0 LOP3.LUT R26, R11, 0x7ff00000, RZ, 0xc0, !PT ;  /* 0x7ff000000b1a8812 */ /* 0x000fe400078ec0ff */
[----:B------:R-:W-:-:S04]  /*1300*/  @!P3 ISETP.GE.U32.AND P4, PT, R5, R20, PT ;  /* 0x000000140500b20c */ /* 0x000fc80003f86070 */
[----:B------:R-:W-:-:S04]  /*1310*/  @!P3 SEL R21, R7, 0x63400000, !P4 ;  /* 0x634000000715b807 */ /* 0x000fc80006000000 */
[----:B------:R-:W-:Y:S01]  /*1320*/  @!P3 LOP3.LUT R24, R21, 0x80000000, R9, 0xf8, !PT ;  /* 0x800000001518b812 */ /* 0x000fe200078ef809 */
[----:B0-----:R-:W-:-:S03]  /*1330*/  DFMA R22, R18, -R10, 1 ;  /* 0x3ff000001216742b */ /* 0x001fc6000000080a */
[----:B------:R-:W-:Y:S01]  /*1340*/  @!P3 LOP3.LUT R25, R24, 0x100000, RZ, 0xfc, !PT ;  /* 0x001000001819b812 */ /* 0x000fe200078efcff */
[----:B------:R-:W-:-:S04]  /*1350*/  @!P3 IMAD.MOV.U32 R24, RZ, RZ, RZ ;  /* 0x000000ffff18b224 */ /* 0x000fc800078e00ff */
[----:B------:R-:W-:-:S08]  /*1360*/  DFMA R22, R22, R22, R22 ;  /* 0x000000161616722b */ /* 0x000fd00000000016 */
[----:B------:R-:W-:Y:S01]  /*1370*/  DFMA R22, R18, R22, R18 ;  /* 0x000000161216722b */ /* 0x000fe20000000012 */
[----:B------:R-:W-:Y:S02]  /*1380*/  SEL R19, R7, 0x63400000, !P2 ;  /* 0x6340000007137807 */ /* 0x000fe40005000000 */
[----:B------:R-:W-:Y:S02]  /*1390*/  MOV R18, R8 ;  /* 0x0000000800127202 */ /* 0x000fe40000000f00 */
[----:B------:R-:W-:-:S03]  /*13a0*/  LOP3.LUT R19, R19, 0x800fffff, R9, 0xf8, !PT ;  /* 0x800fffff13137812 */ /* 0x000fc600078ef809 */
[----:B------:R-:W-:-:S03]  /*13b0*/  DFMA R20, R22, -R10, 1 ;  /* 0x3ff000001614742b */ /* 0x000fc6000000080a */
[----:B------:R-:W-:-:S05]  /*13c0*/  @!P3 DFMA R18, R18, 2, -R24 ;  /* 0x400000001212b82b */ /* 0x000fca0000000818 */
[----:B------:R-:W-:-:S08]  /*13d0*/  DFMA R20, R22, R20, R22 ;  /* 0x000000141614722b */ /* 0x000fd00000000016 */
[----:B------:R-:W-:-:S08]  /*13e0*/  DMUL R22, R20, R18 ;  /* 0x0000001214167228 */ /* 0x000fd00000000000 */
[----:B------:R-:W-:-:S08]  /*13f0*/  DFMA R24, R22, -R10, R18 ;  /* 0x8000000a1618722b */ /* 0x000fd00000000012 */
[----:B------:R-:W-:Y:S01]  /*1400*/  DFMA R24, R20, R24, R22 ;  /* 0x000000181418722b */ /* 0x000fe20000000016 */
[----:B------:R-:W-:Y:S01]  /*1410*/  IMAD.MOV.U32 R22, RZ, RZ, R5 ;  /* 0x000000ffff167224 */ /* 0x000fe200078e0005 */
[----:B------:R-:W-:Y:S02]  /*1420*/  @!P3 LOP3.LUT R22, R19, 0x7ff00000, RZ, 0xc0, !PT ;  /* 0x7ff000001316b812 */ /* 0x000fe400078ec0ff */
[----:B------:R-:W-:-:S03]  /*1430*/  IADD3 R21, PT, PT, R26, -0x1, RZ ;  /* 0xffffffff1a157810 */ /* 0x000fc60007ffe0ff */
[----:B------:R-:W-:-:S05]  /*1440*/  VIADD R20, R22, 0xffffffff ;  /* 0xffffffff16147836 */ /* 0x000fca0000000000 */
[----:B------:R-:W-:-:S04]  /*1450*/  ISETP.GT.U32.AND P0, PT, R20, 0x7feffffe, PT ;  /* 0x7feffffe1400780c */ /* 0x000fc80003f04070 */
[----:B------:R-:W-:-:S13]  /*1460*/  ISETP.GT.U32.OR P0, PT, R21, 0x7feffffe, P0 ;  /* 0x7feffffe1500780c */ /* 0x000fda0000704470 */
[----:B------:R-:W-:Y:S05]  /*1470*/  @P0 BRA `(.L_x_9) ;  /* 0x00000000006c0947 */ /* 0x000fea0003800000 */
[----:B------:R-:W-:-:S04]  /*1480*/  LOP3.LUT R20, R13, 0x7ff00000, RZ, 0xc0, !PT ;  /* 0x7ff000000d147812 */ /* 0x000fc800078ec0ff */
[CC--:B------:R-:W-:Y:S02]  /*1490*/  VIADDMNMX R8, R5.reuse, -R20.reuse, 0xb9600000, !PT ;  /* 0xb960000005087446 */ /* 0x0c0fe40007800914 */
[----:B------:R-:W-:Y:S02]  /*14a0*/  ISETP.GE.U32.AND P0, PT, R5, R20, PT ;  /* 0x000000140500720c */ /* 0x000fe40003f06070 */
[----:B------:R-:W-:Y:S02]  /*14b0*/  VIMNMX R5, PT, PT, R8, 0x46a00000, PT ;  /* 0x46a0000008057848 */ /* 0x000fe40003fe0100 */
[----:B------:R-:W-:-:S05]  /*14c0*/  SEL R8, R7, 0x63400000, !P0 ;  /* 0x6340000007087807 */ /* 0x000fca0004000000 */
[----:B------:R-:W-:Y:S02]  /*14d0*/  IMAD.IADD R5, R5, 0x1, -R8 ;  /* 0x0000000105057824 */ /* 0x000fe400078e0a08 */
[----:B------:R-:W-:Y:S02]  /*14e0*/  IMAD.MOV.U32 R8, RZ, RZ, RZ ;  /* 0x000000ffff087224 */ /* 0x000fe400078e00ff */
[----:B------:R-:W-:-:S06]  /*14f0*/  VIADD R9, R5, 0x7fe00000 ;  /* 0x7fe0000005097836 */ /* 0x000fcc0000000000 */
[----:B------:R-:W-:-:S10]  /*1500*/  DMUL R20, R24, R8 ;  /* 0x0000000818147228 */ /* 0x000fd40000000000 */
[----:B------:R-:W-:-:S13]  /*1510*/  FSETP.GTU.AND P0, PT, |R21|, 1.469367938527859385e-39, PT ;  /* 0x001000001500780b */ /* 0x000fda0003f0c200 */
[----:B------:R-:W-:Y:S05]  /*1520*/  @P0 BRA `(.L_x_10) ;  /* 0x0000000000940947 */ /* 0x000fea0003800000 */
[----:B------:R-:W-:Y:S01]  /*1530*/  DFMA R10, R24, -R10, R18 ;  /* 0x8000000a180a722b */ /* 0x000fe20000000012 */
[----:B------:R-:W-:-:S09]  /*1540*/  MOV R8, RZ ;  /* 0x000000ff00087202 */ /* 0x000fd20000000f00 */
[C---:B------:R-:W-:Y:S02]  /*1550*/  FSETP.NEU.AND P0, PT, R11.reuse, RZ, PT ;  /* 0x000000ff0b00720b */ /* 0x040fe40003f0d000 */
[----:B------:R-:W-:-:S04]  /*1560*/  LOP3.LUT R13, R11, 0x80000000, R13, 0x48, !PT ;  /* 0x800000000b0d7812 */ /* 0x000fc800078e480d */
[----:B------:R-:W-:-:S07]  /*1570*/  LOP3.LUT R9, R13, R9, RZ, 0xfc, !PT ;  /* 0x000000090d097212 */ /* 0x000fce00078efcff */
[----:B------:R-:W-:Y:S05]  /*1580*/  @!P0 BRA `(.L_x_10) ;  /* 0x00000000007c8947 */ /* 0x000fea0003800000 */
[----:B------:R-:W-:Y:S01]  /*1590*/  IMAD.MOV R11, RZ, RZ, -R5 ;  /* 0x000000ffff0b7224 */ /* 0x000fe200078e0a05 */
[----:B------:R-:W-:Y:S01]  /*15a0*/  DMUL.RP R8, R24, R8 ;  /* 0x0000000818087228 */ /* 0x000fe20000008000 */
[----:B------:R-:W-:Y:S01]  /*15b0*/  IMAD.MOV.U32 R10, RZ, RZ, RZ ;  /* 0x000000ffff0a7224 */ /* 0x000fe200078e00ff */
[----:B------:R-:W-:-:S05]  /*15c0*/  IADD3 R5, PT, PT, -R5, -0x43300000, RZ ;  /* 0xbcd0000005057810 */ /* 0x000fca0007ffe1ff */
[----:B------:R-:W-:-:S03]  /*15d0*/  DFMA R10, R20, -R10, R24 ;  /* 0x8000000a140a722b */ /* 0x000fc60000000018 */
[----:B------:R-:W-:-:S07]  /*15e0*/  LOP3.LUT R13, R9, R13, RZ, 0x3c, !PT ;  /* 0x0000000d090d7212 */ /* 0x000fce00078e3cff */
[----:B------:R-:W-:-:S04]  /*15f0*/  FSETP.NEU.AND P0, PT, |R11|, R5, PT ;  /* 0x000000050b00720b */ /* 0x000fc80003f0d200 */
[----:B------:R-:W-:Y:S02]  /*1600*/  FSEL R20, R8, R20, !P0 ;  /* 0x0000001408147208 */ /* 0x000fe40004000000 */
[----:B------:R-:W-:Y:S01]  /*1610*/  FSEL R21, R13, R21, !P0 ;  /* 0x000000150d157208 */ /* 0x000fe20004000000 */
[----:B------:R-:W-:Y:S06]  /*1620*/  BRA `(.L_x_10) ;  /* 0x0000000000547947 */ /* 0x000fec0003800000 */
.L_x_9:
[----:B------:R-:W-:-:S14]  /*1630*/  DSETP.NAN.AND P0, PT, R8, R8, PT ;  /* 0x000000080800722a */ /* 0x000fdc0003f08000 */
[----:B------:R-:W-:Y:S05]  /*1640*/  @P0 BRA `(.L_x_11) ;  /* 0x0000000000440947 */ /* 0x000fea0003800000 */
[----:B------:R-:W-:-:S14]  /*1650*/  DSETP.NAN.AND P0, PT, R12, R12, PT ;  /* 0x0000000c0c00722a */ /* 0x000fdc0003f08000 */
[----:B------:R-:W-:Y:S05]  /*1660*/  @P0 BRA `(.L_x_12) ;  /* 0x0000000000300947 */ /* 0x000fea0003800000 */
[----:B------:R-:W-:Y:S01]  /*1670*/  ISETP.NE.AND P0, PT, R22, R26, PT ;  /* 0x0000001a1600720c */ /* 0x000fe20003f05270 */
[----:B------:R-:W-:Y:S01]  /*1680*/  IMAD.MOV.U32 R20, RZ, RZ, 0x0 ;  /* 0x00000000ff147424 */ /* 0x000fe200078e00ff */
[----:B------:R-:W-:-:S11]  /*1690*/  MOV R21, 0xfff80000 ;  /* 0xfff8000000157802 */ /* 0x000fd60000000f00 */
[----:B------:R-:W-:Y:S05]  /*16a0*/  @!P0 BRA `(.L_x_10) ;  /* 0x0000000000348947 */ /* 0x000fea0003800000 */
[----:B------:R-:W-:Y:S02]  /*16b0*/  ISETP.NE.AND P0, PT, R22, 0x7ff00000, PT ;  /* 0x7ff000001600780c */ /* 0x000fe40003f05270 */
[----:B------:R-:W-:Y:S02]  /*16c0*/  LOP3.LUT R21, R9, 0x80000000, R13, 0x48, !PT ;  /* 0x8000000009157812 */ /* 0x000fe400078e480d */
[----:B------:R-:W-:-:S13]  /*16d0*/  ISETP.EQ.OR P0, PT, R26, RZ, !P0 ;  /* 0x000000ff1a00720c */ /* 0x000fda0004702670 */
[----:B------:R-:W-:Y:S01]  /*16e0*/  @P0 LOP3.LUT R5, R21, 0x7ff00000, RZ, 0xfc, !PT ;  /* 0x7ff0000015050812 */ /* 0x000fe200078efcff */
[----:B------:R-:W-:Y:S02]  /*16f0*/  @!P0 IMAD.MOV.U32 R20, RZ, RZ, RZ ;  /* 0x000000ffff148224 */ /* 0x000fe400078e00ff */
[----:B------:R-:W-:Y:S02]  /*1700*/  @P0 IMAD.MOV.U32 R20, RZ, RZ, RZ ;  /* 0x000000ffff140224 */ /* 0x000fe400078e00ff */
[----:B------:R-:W-:Y:S01]  /*1710*/  @P0 IMAD.MOV.U32 R21, RZ, RZ, R5 ;  /* 0x000000ffff150224 */ /* 0x000fe200078e0005 */
[----:B------:R-:W-:Y:S06]  /*1720*/  BRA `(.L_x_10) ;  /* 0x0000000000147947 */ /* 0x000fec0003800000 */
.L_x_12:
[----:B------:R-:W-:Y:S02]  /*1730*/  LOP3.LUT R21, R13, 0x80000, RZ, 0xfc, !PT ;  /* 0x000800000d157812 */ /* 0x000fe400078efcff */
[----:B------:R-:W-:Y:S01]  /*1740*/  MOV R20, R12 ;  /* 0x0000000c00147202 */ /* 0x000fe20000000f00 */
[----:B------:R-:W-:Y:S06]  /*1750*/  BRA `(.L_x_10) ;  /* 0x0000000000087947 */ /* 0x000fec0003800000 */
.L_x_11:
[----:B------:R-:W-:Y:S01]  /*1760*/  LOP3.LUT R21, R9, 0x80000, RZ, 0xfc, !PT ;  /* 0x0008000009157812 */ /* 0x000fe200078efcff */
[----:B------:R-:W-:-:S07]  /*1770*/  IMAD.MOV.U32 R20, RZ, RZ, R8 ;  /* 0x000000ffff147224 */ /* 0x000fce00078e0008 */
.L_x_10:
[----:B------:R-:W-:Y:S05]  /*1780*/  BSYNC.RECONVERGENT B2 ;  /* 0x0000000000027941 */ /* 0x000fea0003800200 */
.L_x_8:
[----:B------:R-:W-:-:S04]  /*1790*/  IMAD.MOV.U32 R7, RZ, RZ, 0x0 ;  /* 0x00000000ff077424 */ /* 0x000fc800078e00ff */
[----:B------:R-:W-:Y:S05]  /*17a0*/  RET.REL.NODEC R6 `(_Z6kerneliiPfPiS_S_S_S0_S0_S0_S0_S0_S0_S0_S0_) ;  /* 0xffffffe806147950 */ /* 0x000fea0003c3ffff */
.L_x_13:
[----:B------:R-:W-:-:S00]  /*17b0*/  BRA `(.L_x_13) ;  /* 0xfffffffc00fc7947 */ /* 0x000fc0000383ffff */
[----:B------:R-:W-:-:S00]  /*17c0*/  NOP ;  /* 0x0000000000007918 */ /* 0x000fc00000000000 */
        /* <DEDUP_REMOVED lines=11> */
.L_x_14:


//--------------------- .nv.shared.reserved.0     --------------------------
	.section	.nv.shared.reserved.0,"aw",@nobits
	.weak		__nv_reservedSMEM_offset_0_alias
	.size		__nv_reservedSMEM_offset_0_alias, 0, 64
	.other		__nv_reservedSMEM_offset_0_alias,@"STO_CUDA_RESERVED_SHARED STV_DEFAULT"
__nv_reservedSMEM_offset_0_alias:
	.zero		0
	.zero		64


//--------------------- .nv.global                --------------------------
	.section	.nv.global,"aw",@nobits
	.align	8
.nv.global:
	.type		d_Array_Street_arrays,@object
	.size		d_Array_Street_arrays,(d_Actor_progress - d_Array_Street_arrays)
d_Array_Street_arrays:
	.zero		8
	.type		d_Actor_progress,@object
	.size		d_Actor_progress,(d_randomn - d_Actor_progress)
d_Actor_progress:
	.zero		8
	.type		d_randomn,@object
	.size		d_randomn,(d_Street_max_velocity - d_randomn)
d_randomn:
	.zero		8
	.type		d_Street_max_velocity,@object
	.size		d_Street_max_velocity,(d_input_actor_id - d_Street_max_velocity)
d_Street_max_velocity:
	.zero		8
	.type		d_input_actor_id,@object
	.size		d_input_actor_id,(d_Car_max_velocity - d_input_actor_id)
d_input_actor_id:
	.zero		8
	.type		d_Car_max_velocity,@object
	.size		d_Car_max_velocity,(d_Array_Street_size - d_Car_max_velocity)
d_Car_max_velocity:
	.zero		8
	.type		d_Array_Street_size,@object
	.size		d_Array_Street_size,(d_jobs - d_Array_Street_size)
d_Array_Street_size:
	.zero		8
	.type		d_jobs,@object
	.size		d_jobs,(d_Street_length - d_jobs)
d_jobs:
	.zero		8
	.type		d_Street_length,@object
	.size		d_Street_length,(d_Array_Street_offset - d_Street_length)
d_Street_length:
	.zero		8
	.type		d_Array_Street_offset,@object
	.size		d_Array_Street_offset,(d_input_actor_tag - d_Array_Street_offset)
d_Array_Street_offset:
	.zero		8
	.type		d_input_actor_tag,@object
	.size		d_input_actor_tag,(d_Actor_street - d_input_actor_tag)
d_input_actor_tag:
	.zero		8
	.type		d_Actor_street,@object
	.size		d_Actor_street,(d_Street_neighbors - d_Actor_street)
d_Actor_street:
	.zero		8
	.type		d_Street_neighbors,@object
	.size		d_Street_neighbors,(.L_5 - d_Street_neighbors)
d_Street_neighbors:
	.zero		8
.L_5:


//--------------------- .nv.constant0._Z6kerneliiPfPiS_S_S_S0_S0_S0_S0_S0_S0_S0_S0_ --------------------------
	.section	.nv.constant0._Z6kerneliiPfPiS_S_S_S0_S0_S0_S0_S0_S0_S0_S0_,"a",@progbits
	.sectionflags	@""
	.align	4
.nv.constant0._Z6kerneliiPfPiS_S_S_S0_S0_S0_S0_S0_S0_S0_S0_:
	.zero		1008


//--------------------- SYMBOLS --------------------------

	.type		.nv.reservedSmem.offset0,@object
	.size		.nv.reservedSmem.offset0,0x4
